	.headerflags	@"EF_CUDA_TEXMODE_UNIFIED EF_CUDA_64BIT_ADDRESS EF_CUDA_ACCELERATORS EF_CUDA_SM90 EF_CUDA_VIRTUAL_SM(EF_CUDA_SM90)"
	.elftype	@"ET_EXEC"


//--------------------- .nv.info                  --------------------------
	.section	.nv.info,"",@"SHT_CUDA_INFO"
	.align	4


	//----- nvinfo : EIATTR_REGCOUNT
	.align		4
        /*0000*/ 	.byte	0x04, 0x2f
        /*0002*/ 	.short	(.L_1 - .L_0)
	.align		4
.L_0:
        /*0004*/ 	.word	index@(_matmul_partition_k)
        /*0008*/ 	.word	0x00000048


	//----- nvinfo : EIATTR_MIN_STACK_SIZE
	.align		4
.L_1:
        /*000c*/ 	.byte	0x04, 0x12
        /*000e*/ 	.short	(.L_3 - .L_2)
	.align		4
.L_2:
        /*0010*/ 	.word	index@(_matmul_partition_k)
        /*0014*/ 	.word	0x00000000


	//----- nvinfo : EIATTR_FRAME_SIZE
	.align		4
.L_3:
        /*0018*/ 	.byte	0x04, 0x11
        /*001a*/ 	.short	(.L_5 - .L_4)
	.align		4
.L_4:
        /*001c*/ 	.word	index@(_matmul_partition_k)
        /*0020*/ 	.word	0x00000000


	//----- nvinfo : EIATTR_MIN_STACK_SIZE
	.align		4
.L_5:
        /*0024*/ 	.byte	0x04, 0x12
        /*0026*/ 	.short	(.L_7 - .L_6)
	.align		4
.L_6:
        /*0028*/ 	.word	index@(_matmul_partition_k)
        /*002c*/ 	.word	0x00000000
.L_7:


//--------------------- .nv.info._matmul_partition_k --------------------------
	.section	.nv.info._matmul_partition_k,"",@"SHT_CUDA_INFO"
	.sectionflags	@""
	.align	4


	//----- nvinfo : EIATTR_CUDA_API_VERSION
	.align		4
        /*0000*/ 	.byte	0x04, 0x37
        /*0002*/ 	.short	(.L_9 - .L_8)
.L_8:
        /*0004*/ 	.word	0x0000007c


	//----- nvinfo : EIATTR_KPARAM_INFO
	.align		4
.L_9:
        /*0008*/ 	.byte	0x04, 0x17
        /*000a*/ 	.short	(.L_11 - .L_10)
.L_10:
        /*000c*/ 	.word	0x00000000
        /*0010*/ 	.short	0x000c
        /*0012*/ 	.short	0x0040
        /*0014*/ 	.byte	0x00, 0xf0, 0x21, 0x00


	//----- nvinfo : EIATTR_KPARAM_INFO
	.align		4
.L_11:
        /*0018*/ 	.byte	0x04, 0x17
        /*001a*/ 	.short	(.L_13 - .L_12)
.L_12:
        /*001c*/ 	.word	0x00000000
        /*0020*/ 	.short	0x000b
        /*0022*/ 	.short	0x0038
        /*0024*/ 	.byte	0x00, 0xf0, 0x11, 0x00


	//----- nvinfo : EIATTR_KPARAM_INFO
	.align		4
.L_13:
        /*0028*/ 	.byte	0x04, 0x17
        /*002a*/ 	.short	(.L_15 - .L_14)
.L_14:
        /*002c*/ 	.word	0x00000000
        /*0030*/ 	.short	0x000a
        /*0032*/ 	.short	0x0034
        /*0034*/ 	.byte	0x00, 0xf0, 0x11, 0x00


	//----- nvinfo : EIATTR_KPARAM_INFO
	.align		4
.L_15:
        /*0038*/ 	.byte	0x04, 0x17
        /*003a*/ 	.short	(.L_17 - .L_16)
.L_16:
        /*003c*/ 	.word	0x00000000
        /*0040*/ 	.short	0x0009
        /*0042*/ 	.short	0x0030
        /*0044*/ 	.byte	0x00, 0xf0, 0x11, 0x00


	//----- nvinfo : EIATTR_KPARAM_INFO
	.align		4
.L_17:
        /*0048*/ 	.byte	0x04, 0x17
        /*004a*/ 	.short	(.L_19 - .L_18)
.L_18:
        /*004c*/ 	.word	0x00000000
        /*0050*/ 	.short	0x0008
        /*0052*/ 	.short	0x002c
        /*0054*/ 	.byte	0x00, 0xf0, 0x11, 0x00


	//----- nvinfo : EIATTR_KPARAM_INFO
	.align		4
.L_19:
        /*0058*/ 	.byte	0x04, 0x17
        /*005a*/ 	.short	(.L_21 - .L_20)
.L_20:
        /*005c*/ 	.word	0x00000000
        /*0060*/ 	.short	0x0007
        /*0062*/ 	.short	0x0028
        /*0064*/ 	.byte	0x00, 0xf0, 0x11, 0x00


	//----- nvinfo : EIATTR_KPARAM_INFO
	.align		4
.L_21:
        /*0068*/ 	.byte	0x04, 0x17
        /*006a*/ 	.short	(.L_23 - .L_22)
.L_22:
        /*006c*/ 	.word	0x00000000
        /*0070*/ 	.short	0x0006
        /*0072*/ 	.short	0x0024
        /*0074*/ 	.byte	0x00, 0xf0, 0x11, 0x00


	//----- nvinfo : EIATTR_KPARAM_INFO
	.align		4
.L_23:
        /*0078*/ 	.byte	0x04, 0x17
        /*007a*/ 	.short	(.L_25 - .L_24)
.L_24:
        /*007c*/ 	.word	0x00000000
        /*0080*/ 	.short	0x0005
        /*0082*/ 	.short	0x0020
        /*0084*/ 	.byte	0x00, 0xf0, 0x11, 0x00


	//----- nvinfo : EIATTR_KPARAM_INFO
	.align		4
.L_25:
        /*0088*/ 	.byte	0x04, 0x17
        /*008a*/ 	.short	(.L_27 - .L_26)
.L_26:
        /*008c*/ 	.word	0x00000000
        /*0090*/ 	.short	0x0004
        /*0092*/ 	.short	0x001c
        /*0094*/ 	.byte	0x00, 0xf0, 0x11, 0x00


	//----- nvinfo : EIATTR_KPARAM_INFO
	.align		4
.L_27:
        /*0098*/ 	.byte	0x04, 0x17
        /*009a*/ 	.short	(.L_29 - .L_28)
.L_28:
        /*009c*/ 	.word	0x00000000
        /*00a0*/ 	.short	0x0003
        /*00a2*/ 	.short	0x0018
        /*00a4*/ 	.byte	0x00, 0xf0, 0x11, 0x00


	//----- nvinfo : EIATTR_KPARAM_INFO
	.align		4
.L_29:
        /*00a8*/ 	.byte	0x04, 0x17
        /*00aa*/ 	.short	(.L_31 - .L_30)
.L_30:
        /*00ac*/ 	.word	0x00000000
        /*00b0*/ 	.short	0x0002
        /*00b2*/ 	.short	0x0010
        /*00b4*/ 	.byte	0x00, 0xf0, 0x21, 0x00


	//----- nvinfo : EIATTR_KPARAM_INFO
	.align		4
.L_31:
        /*00b8*/ 	.byte	0x04, 0x17
        /*00ba*/ 	.short	(.L_33 - .L_32)
.L_32:
        /*00bc*/ 	.word	0x00000000
        /*00c0*/ 	.short	0x0001
        /*00c2*/ 	.short	0x0008
        /*00c4*/ 	.byte	0x00, 0xf0, 0x21, 0x00


	//----- nvinfo : EIATTR_KPARAM_INFO
	.align		4
.L_33:
        /*00c8*/ 	.byte	0x04, 0x17
        /*00ca*/ 	.short	(.L_35 - .L_34)
.L_34:
        /*00cc*/ 	.word	0x00000000
        /*00d0*/ 	.short	0x0000
        /*00d2*/ 	.short	0x0000
        /*00d4*/ 	.byte	0x00, 0xf0, 0x21, 0x00


	//----- nvinfo : EIATTR_SPARSE_MMA_MASK
	.align		4
.L_35:
        /*00d8*/ 	.byte	0x03, 0x50
        /*00da*/ 	.short	0x0000


	//----- nvinfo : EIATTR_MAXREG_COUNT
	.align		4
        /*00dc*/ 	.byte	0x03, 0x1b
        /*00de*/ 	.short	0x00ff


	//----- nvinfo : EIATTR_EXIT_INSTR_OFFSETS
	.align		4
        /*00e0*/ 	.byte	0x04, 0x1c
        /*00e2*/ 	.short	(.L_37 - .L_36)


	//   ....[0]....
.L_36:
        /*00e4*/ 	.word	0x00002620


	//----- nvinfo : EIATTR_REQNTID
	.align		4
.L_37:
        /*00e8*/ 	.byte	0x04, 0x10
        /*00ea*/ 	.short	(.L_39 - .L_38)
.L_38:
        /*00ec*/ 	.word	0x00000040
        /*00f0*/ 	.word	0x00000001
        /*00f4*/ 	.word	0x00000001


	//----- nvinfo : EIATTR_CBANK_PARAM_SIZE
	.align		4
.L_39:
        /*00f8*/ 	.byte	0x03, 0x19
        /*00fa*/ 	.short	0x0048


	//----- nvinfo : EIATTR_PARAM_CBANK
	.align		4
        /*00fc*/ 	.byte	0x04, 0x0a
        /*00fe*/ 	.short	(.L_41 - .L_40)
	.align		4
.L_40:
        /*0100*/ 	.word	index@(.nv.constant0._matmul_partition_k)
        /*0104*/ 	.short	0x0210
        /*0106*/ 	.short	0x0048


	//----- nvinfo : EIATTR_SW_WAR
	.align		4
.L_41:
        /*0108*/ 	.byte	0x04, 0x36
        /*010a*/ 	.short	(.L_43 - .L_42)
.L_42:
        /*010c*/ 	.word	0x00000008
.L_43:


//--------------------- .nv.callgraph             --------------------------
	.section	.nv.callgraph,"",@"SHT_CUDA_CALLGRAPH"
	.align	4
	.sectionentsize	8
	.align		4
        /*0000*/ 	.word	0x00000000
	.align		4
        /*0004*/ 	.word	0xffffffff
	.align		4
        /*0008*/ 	.word	0x00000000
	.align		4
        /*000c*/ 	.word	0xfffffffe
	.align		4
        /*0010*/ 	.word	0x00000000
	.align		4
        /*0014*/ 	.word	0xfffffffd
	.align		4
        /*0018*/ 	.word	0x00000000
	.align		4
        /*001c*/ 	.word	0xfffffffc


//--------------------- .text._matmul_partition_k --------------------------
	.section	.text._matmul_partition_k,"ax",@progbits
	.sectionflags	@"SHF_BARRIERS=1"
	.align	128
        .global         _matmul_partition_k
        .type           _matmul_partition_k,@function
        .size           _matmul_partition_k,(.L_x_3 - _matmul_partition_k)
        .other          _matmul_partition_k,@"STO_CUDA_ENTRY STV_DEFAULT"
_matmul_partition_k:
.text._matmul_partition_k:
[----:B------:R-:W1:Y:S08]  /*0000*/  LDC R1, c[0x0][0x28] ;  /* 0x00000a00ff017b82 */ /* 0x000e700000000800 */
[----:B------:R-:W2:Y:S01]  /*0010*/  LDC R14, c[0x0][0x228] ;  /* 0x00008a00ff0e7b82 */ /* 0x000ea20000000800 */
[----:B------:R-:W3:Y:S01]  /*0020*/  S2R R2, SR_TID.X ;  /* 0x0000000000027919 */ /* 0x000ee20000002100 */
[----:B------:R-:W-:Y:S01]  /*0030*/  ULDC UR17, c[0x0][0x238] ;  /* 0x00008e0000117ab9 */ /* 0x000fe20000000800 */
[----:B------:R-:W-:Y:S01]  /*0040*/  UMOV UR8, 0x400 ;  /* 0x0000040000087882 */ /* 0x000fe20000000000 */
[----:B------:R-:W-:Y:S01]  /*0050*/  ULDC UR5, c[0x0][0x23c] ;  /* 0x00008f0000057ab9 */ /* 0x000fe20000000800 */
[----:B------:R-:W4:Y:S01]  /*0060*/  S2R R50, SR_CTAID.Y ;  /* 0x0000000000327919 */ /* 0x000f220000002600 */
[----:B------:R-:W-:Y:S01]  /*0070*/  ULDC.64 UR18, c[0x0][0x218] ;  /* 0x0000860000127ab9 */ /* 0x000fe20000000a00 */
[----:B------:R-:W-:Y:S01]  /*0080*/  ULDC UR4, c[0x0][0x240] ;  /* 0x0000900000047ab9 */ /* 0x000fe20000000800 */
[----:B------:R-:W5:Y:S01]  /*0090*/  S2UR UR7, SR_CTAID.X ;  /* 0x00000000000779c3 */ /* 0x000f620000002500 */
[----:B------:R-:W2:Y:S01]  /*00a0*/  S2R R46, SR_CTAID.Z ;  /* 0x00000000002e7919 */ /* 0x000ea20000002700 */
[----:B------:R-:W-:-:S06]  /*00b0*/  ULDC.64 UR12, c[0x0][0x208] ;  /* 0x00008200000c7ab9 */ /* 0x000fcc0000000a00 */
[----:B------:R-:W4:Y:S01]  /*00c0*/  LDC R12, c[0x0][0x22c] ;  /* 0x00008b00ff0c7b82 */ /* 0x000f220000000800 */
[----:B--2---:R-:W-:-:S07]  /*00d0*/  IABS R0, R14 ;  /* 0x0000000e00007213 */ /* 0x004fce0000000000 */
[----:B------:R-:W2:Y:S01]  /*00e0*/  LDC R10, c[0x0][0x230] ;  /* 0x00008c00ff0a7b82 */ /* 0x000ea20000000800 */
[----:B------:R-:W4:Y:S01]  /*00f0*/  I2F.RP R6, R0 ;  /* 0x0000000000067306 */ /* 0x000f220000209400 */
[----:B-1---5:R-:W-:Y:S01]  /*0100*/  USHF.L.U32 UR7, UR7, 0x5, URZ ;  /* 0x0000000507077899 */ /* 0x022fe2000800063f */
[--C-:B---3--:R-:W-:Y:S01]  /*0110*/  SHF.R.U32.HI R16, RZ, 0x3, R2.reuse ;  /* 0x00000003ff107819 */ /* 0x108fe20000011602 */
[----:B------:R-:W-:Y:S01]  /*0120*/  IMAD.SHL.U32 R27, R2, 0x8, RZ ;  /* 0x00000008021b7824 */ /* 0x000fe200078e00ff */
[----:B------:R-:W-:-:S03]  /*0130*/  SHF.R.U32.HI R21, RZ, 0x2, R2 ;  /* 0x00000002ff157819 */ /* 0x000fc60000011602 */
[----:B------:R-:W1:Y:S01]  /*0140*/  S2UR UR6, SR_CgaCtaId ;  /* 0x00000000000679c3 */ /* 0x000e620000008800 */
[----:B------:R-:W-:Y:S01]  /*0150*/  SGXT.U32 R16, R16, 0x3 ;  /* 0x000000031010781a */ /* 0x000fe20000000000 */
[----:B------:R-:W-:Y:S01]  /*0160*/  IMAD.U32 R7, RZ, RZ, UR7 ;  /* 0x00000007ff077e24 */ /* 0x000fe2000f8e00ff */
[----:B------:R-:W-:Y:S01]  /*0170*/  LOP3.LUT R49, R27, 0x38, R2, 0x48, !PT ;  /* 0x000000381b317812 */ /* 0x000fe200078e4802 */
[----:B----4-:R-:W-:Y:S01]  /*0180*/  IMAD.SHL.U32 R50, R50, 0x20, RZ ;  /* 0x0000002032327824 */ /* 0x010fe200078e00ff */
[----:B------:R-:W-:Y:S01]  /*0190*/  IABS R13, R12 ;  /* 0x0000000c000d7213 */ /* 0x000fe20000000000 */
[----:B------:R-:W3:Y:S01]  /*01a0*/  MUFU.RCP R4, R6 ;  /* 0x0000000600047308 */ /* 0x000ee20000001000 */
[C---:B------:R-:W-:Y:S01]  /*01b0*/  LOP3.LUT R8, R16.reuse, UR7, RZ, 0xfc, !PT ;  /* 0x0000000710087c12 */ /* 0x040fe2000f8efcff */
[----:B------:R-:W-:Y:S01]  /*01c0*/  IMAD R49, R16, 0x40, R49 ;  /* 0x0000004010317824 */ /* 0x000fe200078e0231 */
[----:B------:R-:W-:Y:S02]  /*01d0*/  LOP3.LUT R7, R7, 0x8, R16, 0xfe, !PT ;  /* 0x0000000807077812 */ /* 0x000fe400078efe10 */
[----:B------:R-:W-:Y:S01]  /*01e0*/  IABS R26, R8 ;  /* 0x00000008001a7213 */ /* 0x000fe20000000000 */
[----:B------:R-:W-:Y:S01]  /*01f0*/  IMAD.SHL.U32 R49, R49, 0x2, RZ ;  /* 0x0000000231317824 */ /* 0x000fe200078e00ff */
[----:B------:R-:W-:-:S02]  /*0200*/  IABS R17, R7 ;  /* 0x0000000700117213 */ /* 0x000fc40000000000 */
[----:B--2---:R-:W-:Y:S02]  /*0210*/  IABS R11, R10 ;  /* 0x0000000a000b7213 */ /* 0x004fe40000000000 */
[----:B------:R-:W-:Y:S02]  /*0220*/  SGXT.U32 R21, R21, 0x4 ;  /* 0x000000041515781a */ /* 0x000fe40000000000 */
[----:B------:R-:W-:Y:S01]  /*0230*/  LOP3.LUT R48, R27, 0x18, R2, 0x48, !PT ;  /* 0x000000181b307812 */ /* 0x000fe200078e4802 */
[----:B---3--:R-:W-:Y:S01]  /*0240*/  VIADD R4, R4, 0xffffffe ;  /* 0x0ffffffe04047836 */ /* 0x008fe20000000000 */
[----:B------:R-:W-:Y:S01]  /*0250*/  SHF.R.U32.HI R47, RZ, 0x5, R2 ;  /* 0x00000005ff2f7819 */ /* 0x000fe20000011602 */
[----:B------:R-:W-:Y:S01]  /*0260*/  IMAD R19, R46, UR17, R21 ;  /* 0x000000112e137c24 */ /* 0x000fe2000f8e0215 */
[----:B-1----:R-:W-:Y:S01]  /*0270*/  UPRMT UR6, UR6, 0x654, UR8 ;  /* 0x0000065406067896 */ /* 0x002fe20008000008 */
[----:B------:R-:W1:Y:S01]  /*0280*/  F2I.FTZ.U32.TRUNC.NTZ R5, R4 ;  /* 0x0000000400057305 */ /* 0x000e62000021f000 */
[----:B------:R-:W-:Y:S01]  /*0290*/  LEA R48, R21, R48, 0x5 ;  /* 0x0000003015307211 */ /* 0x000fe200078e28ff */
[----:B------:R-:W-:Y:S01]  /*02a0*/  VIADD R18, R19, 0x10 ;  /* 0x0000001013127836 */ /* 0x000fe20000000000 */
[----:B------:R-:W-:Y:S01]  /*02b0*/  USHF.L.U32 UR8, UR4, 0x6, URZ ;  /* 0x0000000604087899 */ /* 0x000fe2000800063f */
[----:B------:R-:W-:-:S02]  /*02c0*/  SGXT.U32 R47, R47, 0x1 ;  /* 0x000000012f2f781a */ /* 0x000fc40000000000 */
[----:B------:R-:W-:Y:S01]  /*02d0*/  IMAD.SHL.U32 R48, R48, 0x2, RZ ;  /* 0x0000000230307824 */ /* 0x000fe200078e00ff */
[----:B------:R-:W-:Y:S02]  /*02e0*/  SHF.R.U32.HI R44, RZ, 0x1, R2 ;  /* 0x00000001ff2c7819 */ /* 0x000fe40000011602 */
[----:B------:R-:W-:Y:S02]  /*02f0*/  LOP3.LUT R52, R2, 0x1f, RZ, 0xc0, !PT ;  /* 0x0000001f02347812 */ /* 0x000fe400078ec0ff */
[----:B------:R-:W-:Y:S01]  /*0300*/  SGXT.U32 R44, R44, 0x2 ;  /* 0x000000022c2c781a */ /* 0x000fe20000000000 */
[----:B-1----:R-:W-:Y:S02]  /*0310*/  IMAD.MOV R3, RZ, RZ, -R5 ;  /* 0x000000ffff037224 */ /* 0x002fe400078e0a05 */
[----:B------:R-:W-:Y:S02]  /*0320*/  IMAD.MOV.U32 R4, RZ, RZ, RZ ;  /* 0x000000ffff047224 */ /* 0x000fe400078e00ff */
[----:B------:R-:W-:-:S02]  /*0330*/  IMAD R23, R3, R0, RZ ;  /* 0x0000000003177224 */ /* 0x000fc400078e02ff */
[----:B------:R-:W-:Y:S02]  /*0340*/  IMAD.U32 R3, RZ, RZ, UR7 ;  /* 0x00000007ff037e24 */ /* 0x000fe4000f8e00ff */
[----:B------:R-:W-:Y:S01]  /*0350*/  IMAD.HI.U32 R23, R5, R23, R4 ;  /* 0x0000001705177227 */ /* 0x000fe200078e0004 */
[----:B------:R-:W-:Y:S02]  /*0360*/  MOV R5, UR7 ;  /* 0x0000000700057c02 */ /* 0x000fe40008000f00 */
[----:B------:R-:W-:Y:S02]  /*0370*/  LOP3.LUT R4, R3, 0x18, R16, 0xfe, !PT ;  /* 0x0000001803047812 */ /* 0x000fe400078efe10 */
[----:B------:R-:W-:Y:S01]  /*0380*/  LOP3.LUT R6, R5, 0x10, R16, 0xfe, !PT ;  /* 0x0000001005067812 */ /* 0x000fe200078efe10 */
[----:B------:R-:W-:Y:S01]  /*0390*/  IMAD.HI.U32 R3, R23, R26, RZ ;  /* 0x0000001a17037227 */ /* 0x000fe200078e00ff */
[----:B------:R-:W1:Y:S01]  /*03a0*/  I2F.RP R5, R13 ;  /* 0x0000000d00057306 */ /* 0x000e620000209400 */
[----:B------:R-:W-:-:S02]  /*03b0*/  IABS R9, R4 ;  /* 0x0000000400097213 */ /* 0x000fc40000000000 */
[----:B------:R-:W-:Y:S01]  /*03c0*/  IABS R24, R6 ;  /* 0x0000000600187213 */ /* 0x000fe20000000000 */
[----:B------:R-:W-:Y:S02]  /*03d0*/  IMAD.MOV R3, RZ, RZ, -R3 ;  /* 0x000000ffff037224 */ /* 0x000fe400078e0a03 */
[----:B------:R-:W-:-:S04]  /*03e0*/  IMAD.HI.U32 R25, R23, R17, RZ ;  /* 0x0000001117197227 */ /* 0x000fc800078e00ff */
[----:B------:R-:W-:-:S04]  /*03f0*/  IMAD.HI.U32 R15, R23, R24, RZ ;  /* 0x00000018170f7227 */ /* 0x000fc800078e00ff */
[----:B------:R-:W-:Y:S01]  /*0400*/  IMAD.HI.U32 R23, R23, R9, RZ ;  /* 0x0000000917177227 */ /* 0x000fe200078e00ff */
[----:B-1----:R-:W1:Y:S03]  /*0410*/  MUFU.RCP R5, R5 ;  /* 0x0000000500057308 */ /* 0x002e660000001000 */
[C---:B------:R-:W-:Y:S01]  /*0420*/  IMAD R26, R0.reuse, R3, R26 ;  /* 0x00000003001a7224 */ /* 0x040fe200078e021a */
[----:B------:R-:W-:Y:S01]  /*0430*/  IADD3 R23, -R23, RZ, RZ ;  /* 0x000000ff17177210 */ /* 0x000fe20007ffe1ff */
[----:B------:R-:W-:Y:S02]  /*0440*/  IMAD.MOV R25, RZ, RZ, -R25 ;  /* 0x000000ffff197224 */ /* 0x000fe400078e0a19 */
[----:B------:R-:W-:Y:S01]  /*0450*/  IMAD.MOV R15, RZ, RZ, -R15 ;  /* 0x000000ffff0f7224 */ /* 0x000fe200078e0a0f */
[----:B------:R-:W2:Y:S01]  /*0460*/  I2F.RP R3, R11 ;  /* 0x0000000b00037306 */ /* 0x000ea20000209400 */
[C---:B------:R-:W-:Y:S01]  /*0470*/  ISETP.GT.U32.AND P3, PT, R0.reuse, R26, PT ;  /* 0x0000001a0000720c */ /* 0x040fe20003f64070 */
[----:B------:R-:W-:-:S02]  /*0480*/  IMAD R25, R0, R25, R17 ;  /* 0x0000001900197224 */ /* 0x000fc400078e0211 */
[C---:B------:R-:W-:Y:S02]  /*0490*/  IMAD R24, R0.reuse, R15, R24 ;  /* 0x0000000f00187224 */ /* 0x040fe400078e0218 */
[C---:B------:R-:W-:Y:S01]  /*04a0*/  IMAD R23, R0.reuse, R23, R9 ;  /* 0x0000001700177224 */ /* 0x040fe200078e0209 */
[C---:B------:R-:W-:Y:S01]  /*04b0*/  ISETP.GT.U32.AND P2, PT, R0.reuse, R25, PT ;  /* 0x000000190000720c */ /* 0x040fe20003f44070 */
[----:B-1----:R-:W-:Y:S01]  /*04c0*/  VIADD R5, R5, 0xffffffe ;  /* 0x0ffffffe05057836 */ /* 0x002fe20000000000 */
[C---:B------:R-:W-:Y:S01]  /*04d0*/  ISETP.GT.U32.AND P1, PT, R0.reuse, R24, PT ;  /* 0x000000180000720c */ /* 0x040fe20003f24070 */
[C---:B------:R-:W-:Y:S01]  /*04e0*/  VIADD R17, R19.reuse, 0x20 ;  /* 0x0000002013117836 */ /* 0x040fe20000000000 */
[----:B------:R-:W-:Y:S01]  /*04f0*/  ISETP.GT.U32.AND P0, PT, R0, R23, PT ;  /* 0x000000170000720c */ /* 0x000fe20003f04070 */
[----:B------:R-:W-:Y:S02]  /*0500*/  VIADD R15, R19, 0x30 ;  /* 0x00000030130f7836 */ /* 0x000fe40000000000 */
[----:B------:R-:W-:Y:S01]  /*0510*/  @!P3 IMAD.IADD R26, R26, 0x1, -R0 ;  /* 0x000000011a1ab824 */ /* 0x000fe200078e0a00 */
[----:B--2---:R-:W1:Y:S01]  /*0520*/  MUFU.RCP R3, R3 ;  /* 0x0000000300037308 */ /* 0x004e620000001000 */
[----:B------:R-:W-:-:S03]  /*0530*/  ISETP.GE.AND P3, PT, R8, RZ, PT ;  /* 0x000000ff0800720c */ /* 0x000fc60003f66270 */
[----:B------:R-:W-:Y:S01]  /*0540*/  ISETP.GT.U32.AND P4, PT, R0, R26, PT ;  /* 0x0000001a0000720c */ /* 0x000fe20003f84070 */
[--C-:B------:R-:W-:Y:S01]  /*0550*/  @!P2 IMAD.IADD R25, R25, 0x1, -R0.reuse ;  /* 0x000000011919a824 */ /* 0x100fe200078e0a00 */
[----:B------:R-:W-:Y:S01]  /*0560*/  ISETP.GE.AND P2, PT, R7, RZ, PT ;  /* 0x000000ff0700720c */ /* 0x000fe20003f46270 */
[--C-:B------:R-:W-:Y:S01]  /*0570*/  @!P1 IMAD.IADD R24, R24, 0x1, -R0.reuse ;  /* 0x0000000118189824 */ /* 0x100fe200078e0a00 */
[----:B------:R-:W2:Y:S01]  /*0580*/  F2I.FTZ.U32.TRUNC.NTZ R5, R5 ;  /* 0x0000000500057305 */ /* 0x000ea2000021f000 */
[----:B------:R-:W-:Y:S02]  /*0590*/  @!P0 IADD3 R23, R23, -R0, RZ ;  /* 0x8000000017178210 */ /* 0x000fe40007ffe0ff */
[C---:B------:R-:W-:Y:S02]  /*05a0*/  ISETP.GT.U32.AND P6, PT, R0.reuse, R25, PT ;  /* 0x000000190000720c */ /* 0x040fe40003fc4070 */
[C---:B------:R-:W-:Y:S02]  /*05b0*/  ISETP.GT.U32.AND P5, PT, R0.reuse, R24, PT ;  /* 0x000000180000720c */ /* 0x040fe40003fa4070 */
[----:B------:R-:W-:Y:S01]  /*05c0*/  ISETP.GT.U32.AND P1, PT, R0, R23, PT ;  /* 0x000000170000720c */ /* 0x000fe20003f24070 */
[----:B-1----:R-:W-:Y:S01]  /*05d0*/  VIADD R28, R3, 0xffffffe ;  /* 0x0ffffffe031c7836 */ /* 0x002fe20000000000 */
[----:B------:R-:W-:Y:S01]  /*05e0*/  LOP3.LUT R3, R27, 0x38, RZ, 0xc0, !PT ;  /* 0x000000381b037812 */ /* 0x000fe200078ec0ff */
[--C-:B------:R-:W-:Y:S01]  /*05f0*/  @!P4 IMAD.IADD R26, R26, 0x1, -R0.reuse ;  /* 0x000000011a1ac824 */ /* 0x100fe200078e0a00 */
[----:B------:R-:W-:Y:S01]  /*0600*/  ISETP.GE.AND P4, PT, R4, RZ, PT ;  /* 0x000000ff0400720c */ /* 0x000fe20003f86270 */
[----:B------:R-:W1:Y:S01]  /*0610*/  F2I.FTZ.U32.TRUNC.NTZ R29, R28 ;  /* 0x0000001c001d7305 */ /* 0x000e62000021f000 */
[----:B------:R-:W-:Y:S01]  /*0620*/  IABS R7, R18 ;  /* 0x0000001200077213 */ /* 0x000fe20000000000 */
[----:B------:R-:W-:Y:S01]  /*0630*/  IMAD R20, R46, UR17, R3 ;  /* 0x000000112e147c24 */ /* 0x000fe2000f8e0203 */
[----:B------:R-:W-:Y:S01]  /*0640*/  ISETP.GE.AND P0, PT, R6, RZ, PT ;  /* 0x000000ff0600720c */ /* 0x000fe20003f06270 */
[----:B--2---:R-:W-:Y:S01]  /*0650*/  IMAD.MOV R4, RZ, RZ, -R5 ;  /* 0x000000ffff047224 */ /* 0x004fe200078e0a05 */
[----:B------:R-:W-:Y:S01]  /*0660*/  @!P6 IADD3 R25, R25, -R0, RZ ;  /* 0x800000001919e210 */ /* 0x000fe20007ffe0ff */
[--C-:B------:R-:W-:Y:S01]  /*0670*/  @!P5 IMAD.IADD R24, R24, 0x1, -R0.reuse ;  /* 0x000000011818d824 */ /* 0x100fe200078e0a00 */
[----:B------:R-:W-:Y:S01]  /*0680*/  IABS R9, R20 ;  /* 0x0000001400097213 */ /* 0x000fe20000000000 */
[----:B------:R-:W-:Y:S01]  /*0690*/  IMAD R3, R4, R13, RZ ;  /* 0x0000000d04037224 */ /* 0x000fe200078e02ff */
[----:B------:R-:W-:Y:S01]  /*06a0*/  MOV R4, RZ ;  /* 0x000000ff00047202 */ /* 0x000fe20000000f00 */
[----:B------:R-:W-:Y:S01]  /*06b0*/  @!P1 IMAD.IADD R23, R23, 0x1, -R0 ;  /* 0x0000000117179824 */ /* 0x000fe200078e0a00 */
[----:B------:R-:W-:Y:S01]  /*06c0*/  LOP3.LUT R0, R50, 0x18, R27, 0xf8, !PT ;  /* 0x0000001832007812 */ /* 0x000fe200078ef81b */
[----:B------:R-:W-:Y:S01]  /*06d0*/  @!P2 IMAD.MOV R25, RZ, RZ, -R25 ;  /* 0x000000ffff19a224 */ /* 0x000fe200078e0a19 */
[----:B------:R-:W-:Y:S01]  /*06e0*/  @!P3 IADD3 R26, -R26, RZ, RZ ;  /* 0x000000ff1a1ab210 */ /* 0x000fe20007ffe1ff */
[----:B------:R-:W-:Y:S01]  /*06f0*/  IMAD.HI.U32 R3, R5, R3, R4 ;  /* 0x0000000305037227 */ /* 0x000fe200078e0004 */
[----:B------:R-:W-:Y:S01]  /*0700*/  ISETP.GE.AND P6, PT, R0, RZ, PT ;  /* 0x000000ff0000720c */ /* 0x000fe20003fc6270 */
[----:B------:R-:W-:Y:S01]  /*0710*/  UIADD3 UR17, UR17, 0x3f, URZ ;  /* 0x0000003f11117890 */ /* 0x000fe2000fffe03f */
[----:B------:R-:W-:Y:S01]  /*0720*/  IABS R0, R0 ;  /* 0x0000000000007213 */ /* 0x000fe20000000000 */
[--C-:B-1----:R-:W-:Y:S01]  /*0730*/  IMAD.MOV R16, RZ, RZ, -R29.reuse ;  /* 0x000000ffff107224 */ /* 0x102fe200078e0a1d */
[----:B------:R-:W-:Y:S01]  /*0740*/  IABS R5, R17 ;  /* 0x0000001100057213 */ /* 0x000fe20000000000 */
[----:B------:R-:W-:Y:S01]  /*0750*/  IMAD.MOV.U32 R28, RZ, RZ, RZ ;  /* 0x000000ffff1c7224 */ /* 0x000fe200078e00ff */
[----:B------:R-:W-:Y:S01]  /*0760*/  ISETP.NE.AND P5, PT, R14, RZ, PT ;  /* 0x000000ff0e00720c */ /* 0x000fe20003fa5270 */
[----:B------:R-:W-:Y:S01]  /*0770*/  IMAD.HI.U32 R22, R3, R0, RZ ;  /* 0x0000000003167227 */ /* 0x000fe200078e00ff */
[----:B------:R-:W-:Y:S01]  /*0780*/  IABS R3, R19 ;  /* 0x0000001300037213 */ /* 0x000fe20000000000 */
[----:B------:R-:W-:Y:S01]  /*0790*/  UISETP.GT.AND UP2, UPT, UR17, 0x3f, UPT ;  /* 0x0000003f1100788c */ /* 0x000fe2000bf44270 */
[----:B------:R-:W-:Y:S01]  /*07a0*/  LOP3.LUT R14, RZ, R14, RZ, 0x33, !PT ;  /* 0x0000000eff0e7212 */ /* 0x000fe200078e33ff */
[----:B------:R-:W-:Y:S01]  /*07b0*/  IMAD R16, R16, R11, RZ ;  /* 0x0000000b10107224 */ /* 0x000fe200078e02ff */
[----:B------:R-:W-:Y:S01]  /*07c0*/  IADD3 R22, -R22, RZ, RZ ;  /* 0x000000ff16167210 */ /* 0x000fe20007ffe1ff */
[----:B------:R-:W-:Y:S01]  /*07d0*/  @!P0 IMAD.MOV R24, RZ, RZ, -R24 ;  /* 0x000000ffff188224 */ /* 0x000fe200078e0a18 */
[C---:B------:R-:W-:Y:S01]  /*07e0*/  SEL R69, R14.reuse, R26, !P5 ;  /* 0x0000001a0e457207 */ /* 0x040fe20006800000 */
[----:B------:R-:W-:Y:S01]  /*07f0*/  IMAD.HI.U32 R16, R29, R16, R28 ;  /* 0x000000101d107227 */ /* 0x000fe200078e001c */
[C---:B------:R-:W-:Y:S01]  /*0800*/  SEL R67, R14.reuse, R25, !P5 ;  /* 0x000000190e437207 */ /* 0x040fe20006800000 */
[----:B------:R-:W-:Y:S01]  /*0810*/  UISETP.GT.AND UP1, UPT, UR17, 0x7f, UPT ;  /* 0x0000007f1100788c */ /* 0x000fe2000bf24270 */
[----:B------:R-:W-:Y:S01]  /*0820*/  SEL R65, R14, R24, !P5 ;  /* 0x000000180e417207 */ /* 0x000fe20006800000 */
[----:B------:R-:W-:Y:S01]  /*0830*/  IMAD R22, R13, R22, R0 ;  /* 0x000000160d167224 */ /* 0x000fe200078e0200 */
[----:B------:R-:W-:Y:S01]  /*0840*/  IABS R0, R15 ;  /* 0x0000000f00007213 */ /* 0x000fe20000000000 */
[----:B------:R-:W-:Y:S01]  /*0850*/  IMAD.HI.U32 R6, R16, R7, RZ ;  /* 0x0000000710067227 */ /* 0x000fe200078e00ff */
[----:B------:R-:W-:-:S02]  /*0860*/  UISETP.GT.AND UP0, UPT, UR17, 0xbf, UPT ;  /* 0x000000bf1100788c */ /* 0x000fc4000bf04270 */
[----:B------:R-:W-:Y:S01]  /*0870*/  ISETP.GT.U32.AND P1, PT, R13, R22, PT ;  /* 0x000000160d00720c */ /* 0x000fe20003f24070 */
[----:B------:R-:W-:-:S04]  /*0880*/  IMAD.HI.U32 R4, R16, R5, RZ ;  /* 0x0000000510047227 */ /* 0x000fc800078e00ff */
[----:B------:R-:W-:Y:S01]  /*0890*/  IMAD.MOV R6, RZ, RZ, -R6 ;  /* 0x000000ffff067224 */ /* 0x000fe200078e0a06 */
[----:B------:R-:W-:Y:S01]  /*08a0*/  IADD3 R4, -R4, RZ, RZ ;  /* 0x000000ff04047210 */ /* 0x000fe20007ffe1ff */
[----:B------:R-:W-:-:S04]  /*08b0*/  IMAD.HI.U32 R8, R16, R9, RZ ;  /* 0x0000000910087227 */ /* 0x000fc800078e00ff */
[C---:B------:R-:W-:Y:S01]  /*08c0*/  IMAD R6, R11.reuse, R6, R7 ;  /* 0x000000060b067224 */ /* 0x040fe200078e0207 */
[----:B------:R-:W-:Y:S01]  /*08d0*/  MOV R7, UR19 ;  /* 0x0000001300077c02 */ /* 0x000fe20008000f00 */
[C---:B------:R-:W-:Y:S02]  /*08e0*/  IMAD R4, R11.reuse, R4, R5 ;  /* 0x000000040b047224 */ /* 0x040fe400078e0205 */
[----:B------:R-:W-:Y:S01]  /*08f0*/  @!P1 IMAD.IADD R22, R22, 0x1, -R13 ;  /* 0x0000000116169824 */ /* 0x000fe200078e0a0d */
[C---:B------:R-:W-:Y:S01]  /*0900*/  ISETP.GT.U32.AND P2, PT, R11.reuse, R6, PT ;  /* 0x000000060b00720c */ /* 0x040fe20003f44070 */
[C---:B------:R-:W-:Y:S01]  /*0910*/  IMAD.HI.U32 R5, R16.reuse, R3, RZ ;  /* 0x0000000310057227 */ /* 0x040fe200078e00ff */
[----:B------:R-:W-:Y:S02]  /*0920*/  ISETP.GT.U32.AND P0, PT, R11, R4, PT ;  /* 0x000000040b00720c */ /* 0x000fe40003f04070 */
[----:B------:R-:W-:Y:S01]  /*0930*/  ISETP.GT.U32.AND P1, PT, R13, R22, PT ;  /* 0x000000160d00720c */ /* 0x000fe20003f24070 */
[----:B------:R-:W-:-:S04]  /*0940*/  IMAD.HI.U32 R16, R16, R0, RZ ;  /* 0x0000000010107227 */ /* 0x000fc800078e00ff */
[----:B------:R-:W-:Y:S02]  /*0950*/  IMAD.MOV R16, RZ, RZ, -R16 ;  /* 0x000000ffff107224 */ /* 0x000fe400078e0a10 */
[----:B------:R-:W-:Y:S02]  /*0960*/  @!P4 IMAD.MOV R23, RZ, RZ, -R23 ;  /* 0x000000ffff17c224 */ /* 0x000fe400078e0a17 */
[C---:B------:R-:W-:Y:S02]  /*0970*/  IMAD R0, R11.reuse, R16, R0 ;  /* 0x000000100b007224 */ /* 0x040fe400078e0200 */
[----:B------:R-:W-:Y:S01]  /*0980*/  IMAD.MOV R8, RZ, RZ, -R8 ;  /* 0x000000ffff087224 */ /* 0x000fe200078e0a08 */
[----:B------:R-:W-:Y:S01]  /*0990*/  SEL R61, R14, R23, !P5 ;  /* 0x000000170e3d7207 */ /* 0x000fe20006800000 */
[----:B------:R-:W-:Y:S01]  /*09a0*/  @!P2 IMAD.IADD R6, R6, 0x1, -R11 ;  /* 0x000000010606a824 */ /* 0x000fe200078e0a0b */
[C---:B------:R-:W-:Y:S01]  /*09b0*/  ISETP.GT.U32.AND P4, PT, R11.reuse, R0, PT ;  /* 0x000000000b00720c */ /* 0x040fe20003f84070 */
[C---:B------:R-:W-:Y:S01]  /*09c0*/  IMAD R8, R11.reuse, R8, R9 ;  /* 0x000000080b087224 */ /* 0x040fe200078e0209 */
[----:B------:R-:W-:Y:S01]  /*09d0*/  @!P1 IADD3 R22, R22, -R13, RZ ;  /* 0x8000000d16169210 */ /* 0x000fe20007ffe0ff */
[----:B------:R-:W-:Y:S01]  /*09e0*/  IMAD.MOV R28, RZ, RZ, -R5 ;  /* 0x000000ffff1c7224 */ /* 0x000fe200078e0a05 */
[----:B------:R-:W-:Y:S01]  /*09f0*/  ISETP.NE.AND P1, PT, R12, RZ, PT ;  /* 0x000000ff0c00720c */ /* 0x000fe20003f25270 */
[----:B------:R-:W-:Y:S01]  /*0a00*/  @!P0 IMAD.IADD R4, R4, 0x1, -R11 ;  /* 0x0000000104048824 */ /* 0x000fe200078e0a0b */
[C---:B------:R-:W-:Y:S01]  /*0a10*/  ISETP.GT.U32.AND P2, PT, R11.reuse, R6, PT ;  /* 0x000000060b00720c */ /* 0x040fe20003f44070 */
[C---:B------:R-:W-:Y:S01]  /*0a20*/  IMAD R28, R11.reuse, R28, R3 ;  /* 0x0000001c0b1c7224 */ /* 0x040fe200078e0203 */
[C---:B------:R-:W-:Y:S01]  /*0a30*/  ISETP.GT.U32.AND P3, PT, R11.reuse, R8, PT ;  /* 0x000000080b00720c */ /* 0x040fe20003f64070 */
[----:B------:R-:W-:Y:S01]  /*0a40*/  @!P6 IMAD.MOV R22, RZ, RZ, -R22 ;  /* 0x000000ffff16e224 */ /* 0x000fe200078e0a16 */
[----:B------:R-:W-:-:S02]  /*0a50*/  ISETP.GT.U32.AND P0, PT, R11, R4, PT ;  /* 0x000000040b00720c */ /* 0x000fc40003f04070 */
[----:B------:R-:W-:Y:S01]  /*0a60*/  ISETP.GT.U32.AND P5, PT, R11, R28, PT ;  /* 0x0000001c0b00720c */ /* 0x000fe20003fa4070 */
[--C-:B------:R-:W-:Y:S01]  /*0a70*/  @!P4 IMAD.IADD R0, R0, 0x1, -R11.reuse ;  /* 0x000000010000c824 */ /* 0x100fe200078e0a0b */
[----:B------:R-:W-:Y:S02]  /*0a80*/  ISETP.GE.AND P6, PT, R20, RZ, PT ;  /* 0x000000ff1400720c */ /* 0x000fe40003fc6270 */
[----:B------:R-:W-:Y:S02]  /*0a90*/  ISETP.GE.AND P4, PT, R19, RZ, PT ;  /* 0x000000ff1300720c */ /* 0x000fe40003f86270 */
[----:B------:R-:W-:Y:S01]  /*0aa0*/  @!P1 LOP3.LUT R22, RZ, R12, RZ, 0x33, !PT ;  /* 0x0000000cff169212 */ /* 0x000fe200078e33ff */
[--C-:B------:R-:W-:Y:S01]  /*0ab0*/  @!P2 IMAD.IADD R6, R6, 0x1, -R11.reuse ;  /* 0x000000010606a824 */ /* 0x100fe200078e0a0b */
[----:B------:R-:W-:Y:S01]  /*0ac0*/  ISETP.GT.U32.AND P1, PT, R11, R0, PT ;  /* 0x000000000b00720c */ /* 0x000fe20003f24070 */
[--C-:B------:R-:W-:Y:S01]  /*0ad0*/  @!P3 IMAD.IADD R8, R8, 0x1, -R11.reuse ;  /* 0x000000010808b824 */ /* 0x100fe200078e0a0b */
[----:B------:R-:W-:Y:S01]  /*0ae0*/  ISETP.GE.AND P2, PT, R17, RZ, PT ;  /* 0x000000ff1100720c */ /* 0x000fe20003f46270 */
[--C-:B------:R-:W-:Y:S01]  /*0af0*/  @!P0 IMAD.IADD R4, R4, 0x1, -R11.reuse ;  /* 0x0000000104048824 */ /* 0x100fe200078e0a0b */
[----:B------:R-:W-:Y:S01]  /*0b00*/  ISETP.GE.AND P0, PT, R15, RZ, PT ;  /* 0x000000ff0f00720c */ /* 0x000fe20003f06270 */
[----:B------:R-:W-:Y:S01]  /*0b10*/  @!P5 IMAD.IADD R28, R28, 0x1, -R11 ;  /* 0x000000011c1cd824 */ /* 0x000fe200078e0a0b */
[----:B------:R-:W-:-:S02]  /*0b20*/  ISETP.GT.U32.AND P3, PT, R11, R8, PT ;  /* 0x000000080b00720c */ /* 0x000fc40003f64070 */
[----:B------:R-:W-:Y:S02]  /*0b30*/  IADD3 R9, R49, UR6, RZ ;  /* 0x0000000631097c10 */ /* 0x000fe4000fffe0ff */
[----:B------:R-:W-:Y:S02]  /*0b40*/  ISETP.GT.U32.AND P5, PT, R11, R28, PT ;  /* 0x0000001c0b00720c */ /* 0x000fe40003fa4070 */
[----:B------:R-:W-:Y:S02]  /*0b50*/  SHF.R.U32.HI R3, RZ, 0x4, R2 ;  /* 0x00000004ff037819 */ /* 0x000fe40000011602 */
[----:B------:R-:W-:Y:S01]  /*0b60*/  @!P1 IADD3 R0, R0, -R11, RZ ;  /* 0x8000000b00009210 */ /* 0x000fe20007ffe0ff */
[----:B------:R-:W-:Y:S01]  /*0b70*/  @!P2 IMAD.MOV R4, RZ, RZ, -R4 ;  /* 0x000000ffff04a224 */ /* 0x000fe200078e0a04 */
[----:B------:R-:W-:Y:S02]  /*0b80*/  ISETP.NE.AND P1, PT, R10, RZ, PT ;  /* 0x000000ff0a00720c */ /* 0x000fe40003f25270 */
[----:B------:R-:W-:Y:S01]  /*0b90*/  LOP3.LUT R10, RZ, R10, RZ, 0x33, !PT ;  /* 0x0000000aff0a7212 */ /* 0x000fe200078e33ff */
[----:B------:R-:W-:Y:S01]  /*0ba0*/  IMAD.MOV.U32 R59, RZ, RZ, R0 ;  /* 0x000000ffff3b7224 */ /* 0x000fe200078e0000 */
[----:B------:R-:W-:-:S02]  /*0bb0*/  @!P3 IADD3 R8, R8, -R11, RZ ;  /* 0x8000000b0808b210 */ /* 0x000fc40007ffe0ff */
[----:B------:R-:W-:Y:S01]  /*0bc0*/  SEL R57, R10, R4, !P1 ;  /* 0x000000040a397207 */ /* 0x000fe20004800000 */
[----:B------:R-:W-:Y:S01]  /*0bd0*/  @!P5 IMAD.IADD R28, R28, 0x1, -R11 ;  /* 0x000000011c1cd824 */ /* 0x000fe200078e0a0b */
[----:B------:R-:W1:Y:S01]  /*0be0*/  LDC.64 R4, c[0x0][0x210] ;  /* 0x00008400ff047b82 */ /* 0x000e620000000a00 */
[----:B------:R-:W-:Y:S01]  /*0bf0*/  ISETP.GE.AND P3, PT, R18, RZ, PT ;  /* 0x000000ff1200720c */ /* 0x000fe20003f66270 */
[----:B------:R-:W-:Y:S01]  /*0c00*/  @!P6 IMAD.MOV R8, RZ, RZ, -R8 ;  /* 0x000000ffff08e224 */ /* 0x000fe200078e0a08 */
[----:B------:R-:W-:Y:S01]  /*0c10*/  PLOP3.LUT P2, PT, PT, PT, UP2, 0x80, 0x0 ;  /* 0x000000000000781c */ /* 0x000fe20003f4f028 */
[----:B------:R-:W-:Y:S01]  /*0c20*/  @!P0 IMAD.MOV R59, RZ, RZ, -R59 ;  /* 0x000000ffff3b8224 */ /* 0x000fe200078e0a3b */
[----:B------:R-:W-:Y:S01]  /*0c30*/  @!P4 IADD3 R28, -R28, RZ, RZ ;  /* 0x000000ff1c1cc210 */ /* 0x000fe20007ffe1ff */
[----:B------:R-:W-:Y:S01]  /*0c40*/  IMAD R57, R57, UR4, R22 ;  /* 0x0000000439397c24 */ /* 0x000fe2000f8e0216 */
[----:B------:R-:W-:Y:S01]  /*0c50*/  SEL R0, R10, R8, !P1 ;  /* 0x000000080a007207 */ /* 0x000fe20004800000 */
[----:B------:R-:W-:Y:S01]  /*0c60*/  VIADD R8, R48, UR6 ;  /* 0x0000000630087c36 */ /* 0x000fe20008000000 */
[----:B------:R-:W-:-:S02]  /*0c70*/  SEL R53, R10, R28, !P1 ;  /* 0x0000001c0a357207 */ /* 0x000fc40004800000 */
[C---:B------:R-:W-:Y:S01]  /*0c80*/  SEL R59, R10.reuse, R59, !P1 ;  /* 0x0000003b0a3b7207 */ /* 0x040fe20004800000 */
[----:B------:R-:W-:Y:S01]  /*0c90*/  IMAD R69, R69, UR5, R0 ;  /* 0x0000000545457c24 */ /* 0x000fe2000f8e0200 */
[----:B------:R-:W-:Y:S01]  /*0ca0*/  PLOP3.LUT P0, PT, PT, PT, UP0, 0x80, 0x0 ;  /* 0x000000000000781c */ /* 0x000fe20003f0f008 */
[----:B------:R-:W-:Y:S01]  /*0cb0*/  @!P3 IMAD.MOV R6, RZ, RZ, -R6 ;  /* 0x000000ffff06b224 */ /* 0x000fe200078e0a06 */
[----:B------:R-:W-:Y:S01]  /*0cc0*/  SGXT.U32 R3, R3, 0x1 ;  /* 0x000000010303781a */ /* 0x000fe20000000000 */
[--C-:B------:R-:W-:Y:S01]  /*0cd0*/  IMAD R67, R67, UR5, R0.reuse ;  /* 0x0000000543437c24 */ /* 0x100fe2000f8e0200 */
[----:B------:R-:W-:Y:S01]  /*0ce0*/  UISETP.GE.AND UP0, UPT, UR17, 0x40, UPT ;  /* 0x000000401100788c */ /* 0x000fe2000bf06270 */
[--C-:B------:R-:W-:Y:S01]  /*0cf0*/  IMAD R65, R65, UR5, R0.reuse ;  /* 0x0000000541417c24 */ /* 0x100fe2000f8e0200 */
[----:B------:R-:W-:Y:S01]  /*0d00*/  SEL R55, R10, R6, !P1 ;  /* 0x000000060a377207 */ /* 0x000fe20004800000 */
[----:B------:R-:W-:Y:S01]  /*0d10*/  IMAD R61, R61, UR5, R0 ;  /* 0x000000053d3d7c24 */ /* 0x000fe2000f8e0200 */
[----:B------:R-:W-:Y:S01]  /*0d20*/  PLOP3.LUT P1, PT, PT, PT, UP1, 0x80, 0x0 ;  /* 0x000000000000781c */ /* 0x000fe20003f2f018 */
[----:B------:R-:W-:Y:S01]  /*0d30*/  IMAD R53, R53, UR4, R22 ;  /* 0x0000000435357c24 */ /* 0x000fe2000f8e0216 */
[----:B------:R-:W-:Y:S01]  /*0d40*/  LOP3.LUT R51, R3, 0x7, R2, 0x78, !PT ;  /* 0x0000000703337812 */ /* 0x000fe200078e7802 */
[----:B-1----:R-:W-:-:S04]  /*0d50*/  IMAD.WIDE R20, R69, 0x2, R4 ;  /* 0x0000000245147825 */ /* 0x002fc800078e0204 */
[----:B------:R-:W-:Y:S01]  /*0d60*/  IMAD.U32 R6, RZ, RZ, UR18 ;  /* 0x00000012ff067e24 */ /* 0x000fe2000f8e00ff */
[----:B------:R-:W-:Y:S01]  /*0d70*/  @!PT LDS RZ, [RZ] ;  /* 0x00000000fffff984 */ /* 0x000fe20000000800 */
[----:B------:R-:W-:Y:S01]  /*0d80*/  @!PT LDS RZ, [RZ] ;  /* 0x00000000fffff984 */ /* 0x000fe20000000800 */
[----:B------:R-:W-:Y:S01]  /*0d90*/  @!PT LDS RZ, [RZ] ;  /* 0x00000000fffff984 */ /* 0x000fe20000000800 */
[----:B------:R-:W-:Y:S01]  /*0da0*/  LDGSTS.E.BYPASS.LTC128B.128 [R9], desc[UR12][R20.64], P2 ;  /* 0x0000000014097fae */ /* 0x000fe20009101d4c */
[----:B------:R-:W-:-:S04]  /*0db0*/  IMAD.WIDE R18, R67, 0x2, R4 ;  /* 0x0000000243127825 */ /* 0x000fc800078e0204 */
[----:B------:R-:W-:Y:S01]  /*0dc0*/  IMAD R55, R55, UR4, R22 ;  /* 0x0000000437377c24 */ /* 0x000fe2000f8e0216 */
[----:B------:R-:W-:Y:S01]  /*0dd0*/  LDGSTS.E.BYPASS.LTC128B.128 [R9+0x400], desc[UR12][R18.64], P2 ;  /* 0x0040000012097fae */ /* 0x000fe20009101d4c */
[----:B------:R-:W-:-:S04]  /*0de0*/  IMAD.WIDE R16, R65, 0x2, R4 ;  /* 0x0000000241107825 */ /* 0x000fc800078e0204 */
[----:B------:R-:W-:Y:S01]  /*0df0*/  IMAD.WIDE R4, R61, 0x2, R4 ;  /* 0x000000023d047825 */ /* 0x000fe200078e0204 */
[----:B------:R-:W-:Y:S03]  /*0e00*/  LDGSTS.E.BYPASS.LTC128B.128 [R9+0x800], desc[UR12][R16.64], P2 ;  /* 0x0080000010097fae */ /* 0x000fe60009101d4c */
[----:B------:R-:W-:Y:S01]  /*0e10*/  IMAD R59, R59, UR4, R22 ;  /* 0x000000043b3b7c24 */ /* 0x000fe2000f8e0216 */
[----:B------:R-:W-:Y:S01]  /*0e20*/  LDGSTS.E.BYPASS.LTC128B.128 [R9+0xc00], desc[UR12][R4.64], P2 ;  /* 0x00c0000004097fae */ /* 0x000fe20009101d4c */
[----:B------:R-:W-:-:S03]  /*0e30*/  IMAD.WIDE R14, R53, 0x2, R6 ;  /* 0x00000002350e7825 */ /* 0x000fc600078e0206 */
[----:B------:R-:W0:Y:S01]  /*0e40*/  LDGDEPBAR ;  /* 0x00000000000079af */ /* 0x000e220000000000 */
[----:B------:R-:W-:-:S03]  /*0e50*/  IMAD.WIDE R12, R55, 0x2, R6 ;  /* 0x00000002370c7825 */ /* 0x000fc600078e0206 */
[----:B------:R-:W-:Y:S01]  /*0e60*/  LDGSTS.E.BYPASS.LTC128B.128 [R8+0x3000], desc[UR12][R14.64], P2 ;  /* 0x030000000e087fae */ /* 0x000fe20009101d4c */
[----:B------:R-:W-:-:S03]  /*0e70*/  IMAD.WIDE R10, R57, 0x2, R6 ;  /* 0x00000002390a7825 */ /* 0x000fc600078e0206 */
[----:B------:R1:W-:Y:S01]  /*0e80*/  LDGSTS.E.BYPASS.LTC128B.128 [R8+0x3400], desc[UR12][R12.64], P2 ;  /* 0x034000000c087fae */ /* 0x0003e20009101d4c */
[----:B------:R-:W-:-:S03]  /*0e90*/  IMAD.WIDE R6, R59, 0x2, R6 ;  /* 0x000000023b067825 */ /* 0x000fc600078e0206 */
[----:B------:R2:W-:Y:S01]  /*0ea0*/  LDGSTS.E.BYPASS.LTC128B.128 [R8+0x3800], desc[UR12][R10.64], P2 ;  /* 0x038000000a087fae */ /* 0x0005e20009101d4c */
[----:B------:R-:W-:Y:S02]  /*0eb0*/  IMAD.U32 R0, RZ, RZ, UR8 ;  /* 0x00000008ff007e24 */ /* 0x000fe4000f8e00ff */
[----:B------:R-:W-:Y:S01]  /*0ec0*/  IMAD.SHL.U32 R51, R51, 0x8, RZ ;  /* 0x0000000833337824 */ /* 0x000fe200078e00ff */
[----:B------:R3:W-:Y:S01]  /*0ed0*/  LDGSTS.E.BYPASS.LTC128B.128 [R8+0x3c00], desc[UR12][R6.64], P2 ;  /* 0x03c0000006087fae */ /* 0x0007e20009101d4c */
[----:B------:R-:W-:-:S03]  /*0ee0*/  IMAD.WIDE R22, R0, 0x2, R14 ;  /* 0x0000000200167825 */ /* 0x000fc600078e020e */
[----:B------:R-:W0:Y:S01]  /*0ef0*/  LDGDEPBAR ;  /* 0x00000000000079af */ /* 0x000e220000000000 */
[C---:B------:R-:W-:Y:S01]  /*0f00*/  IMAD.WIDE R24, R0.reuse, 0x2, R12 ;  /* 0x0000000200187825 */ /* 0x040fe200078e020c */
[----:B------:R-:W-:Y:S03]  /*0f10*/  BAR.SYNC.DEFER_BLOCKING 0x0 ;  /* 0x0000000000007b1d */ /* 0x000fe60000010000 */
[----:B------:R-:W-:-:S04]  /*0f20*/  IMAD.WIDE R26, R0, 0x2, R10 ;  /* 0x00000002001a7825 */ /* 0x000fc800078e020a */
[----:B------:R-:W-:-:S04]  /*0f30*/  IMAD.WIDE R28, R0, 0x2, R6 ;  /* 0x00000002001c7825 */ /* 0x000fc800078e0206 */
[----:B-1----:R-:W-:-:S04]  /*0f40*/  IMAD.WIDE R12, R0, 0x2, R26 ;  /* 0x00000002000c7825 */ /* 0x002fc800078e021a */
[----:B--2---:R-:W-:-:S04]  /*0f50*/  IMAD.WIDE R10, R0, 0x2, R22 ;  /* 0x00000002000a7825 */ /* 0x004fc800078e0216 */
[----:B---3--:R-:W-:-:S04]  /*0f60*/  IMAD.WIDE R6, R0, 0x2, R24 ;  /* 0x0000000200067825 */ /* 0x008fc800078e0218 */
[----:B------:R-:W-:Y:S01]  /*0f70*/  IMAD.WIDE R14, R0, 0x2, R28 ;  /* 0x00000002000e7825 */ /* 0x000fe200078e021c */
[----:B------:R-:W-:Y:S01]  /*0f80*/  @!PT LDS RZ, [RZ] ;  /* 0x00000000fffff984 */ /* 0x000fe20000000800 */
[----:B------:R-:W-:Y:S01]  /*0f90*/  @!PT LDS RZ, [RZ] ;  /* 0x00000000fffff984 */ /* 0x000fe20000000800 */
[----:B------:R-:W-:Y:S01]  /*0fa0*/  @!PT LDS RZ, [RZ] ;  /* 0x00000000fffff984 */ /* 0x000fe20000000800 */
[----:B------:R-:W-:Y:S01]  /*0fb0*/  LDGSTS.E.BYPASS.LTC128B.128 [R9+0x1000], desc[UR12][R20.64+0x80], P1 ;  /* 0x0100008014097fae */ /* 0x000fe20008901d4c */
[----:B------:R-:W-:-:S03]  /*0fc0*/  LOP3.LUT R0, R2, 0xf, RZ, 0xc0, !PT ;  /* 0x0000000f02007812 */ /* 0x000fc600078ec0ff */
[----:B------:R-:W-:Y:S04]  /*0fd0*/  LDGSTS.E.BYPASS.LTC128B.128 [R9+0x1400], desc[UR12][R18.64+0x80], P1 ;  /* 0x0140008012097fae */ /* 0x000fe80008901d4c */
[----:B------:R-:W-:Y:S04]  /*0fe0*/  LDGSTS.E.BYPASS.LTC128B.128 [R9+0x1800], desc[UR12][R16.64+0x80], P1 ;  /* 0x0180008010097fae */ /* 0x000fe80008901d4c */
[----:B------:R-:W-:Y:S04]  /*0ff0*/  LDGSTS.E.BYPASS.LTC128B.128 [R9+0x1c00], desc[UR12][R4.64+0x80], P1 ;  /* 0x01c0008004097fae */ /* 0x000fe80008901d4c */
[----:B------:R-:W0:Y:S04]  /*1000*/  LDGDEPBAR ;  /* 0x00000000000079af */ /* 0x000e280000000000 */
[----:B------:R-:W-:Y:S04]  /*1010*/  LDGSTS.E.BYPASS.LTC128B.128 [R8+0x4000], desc[UR12][R22.64], P1 ;  /* 0x0400000016087fae */ /* 0x000fe80008901d4c */
[----:B------:R-:W-:Y:S04]  /*1020*/  LDGSTS.E.BYPASS.LTC128B.128 [R8+0x4400], desc[UR12][R24.64], P1 ;  /* 0x0440000018087fae */ /* 0x000fe80008901d4c */
[----:B------:R-:W-:Y:S04]  /*1030*/  LDGSTS.E.BYPASS.LTC128B.128 [R8+0x4800], desc[UR12][R26.64], P1 ;  /* 0x048000001a087fae */ /* 0x000fe80008901d4c */
[----:B------:R-:W-:Y:S04]  /*1040*/  LDGSTS.E.BYPASS.LTC128B.128 [R8+0x4c00], desc[UR12][R28.64], P1 ;  /* 0x04c000001c087fae */ /* 0x000fe80008901d4c */
[----:B------:R-:W0:Y:S01]  /*1050*/  LDGDEPBAR ;  /* 0x00000000000079af */ /* 0x000e220000000000 */
[----:B------:R-:W-:Y:S06]  /*1060*/  BAR.SYNC.DEFER_BLOCKING 0x0 ;  /* 0x0000000000007b1d */ /* 0x000fec0000010000 */
[----:B------:R-:W-:Y:S01]  /*1070*/  @!PT LDS RZ, [RZ] ;  /* 0x00000000fffff984 */ /* 0x000fe20000000800 */
[----:B------:R-:W-:Y:S01]  /*1080*/  @!PT LDS RZ, [RZ] ;  /* 0x00000000fffff984 */ /* 0x000fe20000000800 */
[----:B------:R-:W-:Y:S01]  /*1090*/  @!PT LDS RZ, [RZ] ;  /* 0x00000000fffff984 */ /* 0x000fe20000000800 */
[----:B------:R-:W-:Y:S04]  /*10a0*/  LDGSTS.E.BYPASS.LTC128B.128 [R9+0x2000], desc[UR12][R20.64+0x100], P0 ;  /* 0x0200010014097fae */ /* 0x000fe80008101d4c */
[----:B------:R1:W-:Y:S04]  /*10b0*/  LDGSTS.E.BYPASS.LTC128B.128 [R9+0x2400], desc[UR12][R18.64+0x100], P0 ;  /* 0x0240010012097fae */ /* 0x0003e80008101d4c */
[----:B------:R2:W-:Y:S04]  /*10c0*/  LDGSTS.E.BYPASS.LTC128B.128 [R9+0x2800], desc[UR12][R16.64+0x100], P0 ;  /* 0x0280010010097fae */ /* 0x0005e80008101d4c */
[----:B------:R3:W-:Y:S04]  /*10d0*/  LDGSTS.E.BYPASS.LTC128B.128 [R9+0x2c00], desc[UR12][R4.64+0x100], P0 ;  /* 0x02c0010004097fae */ /* 0x0007e80008101d4c */
[----:B------:R-:W0:Y:S04]  /*10e0*/  LDGDEPBAR ;  /* 0x00000000000079af */ /* 0x000e280000000000 */
[----:B------:R-:W-:Y:S04]  /*10f0*/  LDGSTS.E.BYPASS.LTC128B.128 [R8+0x5000], desc[UR12][R10.64], P0 ;  /* 0x050000000a087fae */ /* 0x000fe80008101d4c */
[----:B------:R4:W-:Y:S04]  /*1100*/  LDGSTS.E.BYPASS.LTC128B.128 [R8+0x5400], desc[UR12][R6.64], P0 ;  /* 0x0540000006087fae */ /* 0x0009e80008101d4c */
[----:B------:R-:W-:Y:S01]  /*1110*/  LDGSTS.E.BYPASS.LTC128B.128 [R8+0x5800], desc[UR12][R12.64], P0 ;  /* 0x058000000c087fae */ /* 0x000fe20008101d4c */
[----:B-1----:R-:W-:-:S03]  /*1120*/  PRMT R18, RZ, 0x5410, RZ ;  /* 0x00005410ff127816 */ /* 0x002fc600000000ff */
[----:B------:R1:W-:Y:S01]  /*1130*/  LDGSTS.E.BYPASS.LTC128B.128 [R8+0x5c00], desc[UR12][R14.64], P0 ;  /* 0x05c000000e087fae */ /* 0x0003e20008101d4c */
[----:B------:R-:W-:Y:S02]  /*1140*/  PLOP3.LUT P0, PT, PT, PT, UP0, 0x80, 0x0 ;  /* 0x000000000000781c */ /* 0x000fe40003f0f008 */
[----:B--2---:R-:W-:Y:S01]  /*1150*/  PRMT R16, RZ, 0x5410, RZ ;  /* 0x00005410ff107816 */ /* 0x004fe200000000ff */
[----:B------:R-:W0:Y:S01]  /*1160*/  LDGDEPBAR ;  /* 0x00000000000079af */ /* 0x000e220000000000 */
[----:B---3--:R-:W-:Y:S01]  /*1170*/  IMAD.SHL.U32 R5, R0, 0x20, RZ ;  /* 0x0000002000057824 */ /* 0x008fe200078e00ff */
[----:B------:R-:W-:Y:S02]  /*1180*/  LOP3.LUT R4, R3, R44, RZ, 0x3c, !PT ;  /* 0x0000002c03047212 */ /* 0x000fe400078e3cff */
[----:B------:R-:W-:Y:S02]  /*1190*/  LOP3.LUT R44, R44, 0x2, R3, 0x1e, !PT ;  /* 0x000000022c2c7812 */ /* 0x000fe400078e1e03 */
[----:B------:R-:W-:-:S03]  /*11a0*/  SHF.L.U32 R4, R4, 0x3, RZ ;  /* 0x0000000304047819 */ /* 0x000fc600000006ff */
[----:B------:R-:W-:Y:S01]  /*11b0*/  IMAD.SHL.U32 R44, R44, 0x8, RZ ;  /* 0x000000082c2c7824 */ /* 0x000fe200078e00ff */
[-C--:B------:R-:W-:Y:S02]  /*11c0*/  LOP3.LUT R45, R4, R5.reuse, RZ, 0xfc, !PT ;  /* 0x00000005042d7212 */ /* 0x080fe400078efcff */
[----:B------:R-:W-:Y:S01]  /*11d0*/  PRMT R4, RZ, 0x5410, RZ ;  /* 0x00005410ff047816 */ /* 0x000fe200000000ff */
[----:B----4-:R-:W-:Y:S01]  /*11e0*/  IMAD.SHL.U32 R7, R47, 0x10, RZ ;  /* 0x000000102f077824 */ /* 0x010fe200078e00ff */
[----:B------:R-:W-:Y:S02]  /*11f0*/  LOP3.LUT R44, R44, R5, RZ, 0xfc, !PT ;  /* 0x000000052c2c7212 */ /* 0x000fe400078efcff */
[----:B------:R-:W-:Y:S02]  /*1200*/  SHF.L.U32 R45, R45, 0x1, RZ ;  /* 0x000000012d2d7819 */ /* 0x000fe400000006ff */
[----:B------:R-:W-:Y:S01]  /*1210*/  LOP3.LUT R0, R7, 0xf, R2, 0xf8, !PT ;  /* 0x0000000f07007812 */ /* 0x000fe200078ef802 */
[----:B------:R-:W-:Y:S01]  /*1220*/  IMAD.SHL.U32 R44, R44, 0x2, RZ ;  /* 0x000000022c2c7824 */ /* 0x000fe200078e00ff */
[----:B------:R-:W-:Y:S01]  /*1230*/  PRMT R6, RZ, 0x5410, RZ ;  /* 0x00005410ff067816 */ /* 0x000fe200000000ff */
[----:B------:R-:W-:-:S04]  /*1240*/  DEPBAR.LE SB0, 0x4 ;  /* 0x000081000000791a */ /* 0x000fc80000000000 */
[----:B------:R-:W-:Y:S01]  /*1250*/  BAR.SYNC.DEFER_BLOCKING 0x0 ;  /* 0x0000000000007b1d */ /* 0x000fe20000010000 */
[----:B------:R-:W-:Y:S01]  /*1260*/  IMAD.SHL.U32 R0, R0, 0x40, RZ ;  /* 0x0000004000007824 */ /* 0x000fe200078e00ff */
[----:B-1----:R-:W-:Y:S02]  /*1270*/  PRMT R8, RZ, 0x5410, RZ ;  /* 0x00005410ff087816 */ /* 0x002fe400000000ff */
[----:B------:R-:W-:Y:S02]  /*1280*/  PRMT R10, RZ, 0x5410, RZ ;  /* 0x00005410ff0a7816 */ /* 0x000fe400000000ff */
[----:B------:R-:W-:Y:S02]  /*1290*/  LOP3.LUT R51, R0, R51, RZ, 0xfc, !PT ;  /* 0x0000003300337212 */ /* 0x000fe400078efcff */
[----:B------:R-:W-:Y:S02]  /*12a0*/  PRMT R12, RZ, 0x5410, RZ ;  /* 0x00005410ff0c7816 */ /* 0x000fe400000000ff */
[----:B------:R-:W-:Y:S01]  /*12b0*/  PRMT R14, RZ, 0x5410, RZ ;  /* 0x00005410ff0e7816 */ /* 0x000fe200000000ff */
[----:B------:R-:W-:-:S05]  /*12c0*/  IMAD.SHL.U32 R51, R51, 0x2, RZ ;  /* 0x0000000233337824 */ /* 0x000fca00078e00ff */
[----:B------:R1:W2:Y:S04]  /*12d0*/  LDSM.16.M88.4 R20, [R51+UR6] ;  /* 0x000000063314783b */ /* 0x0002a80008000200 */
[----:B------:R1:W3:Y:S04]  /*12e0*/  LDSM.16.MT88.4 R24, [R45+UR6+0x3000] ;  /* 0x003000062d18783b */ /* 0x0002e80008004200 */
[----:B------:R1:W4:Y:S02]  /*12f0*/  LDSM.16.MT88.4 R28, [R44+UR6+0x3000] ;  /* 0x003000062c1c783b */ /* 0x0003240008004200 */
[----:B-1----:R-:W-:Y:S05]  /*1300*/  @!P0 BRA `(.L_x_0) ;  /* 0x0000000800808947 */ /* 0x002fea0003800000 */
[C---:B------:R-:W-:Y:S01]  /*1310*/  LOP3.LUT R9, R3.reuse, 0x2, RZ, 0xfc, !PT ;  /* 0x0000000203097812 */ /* 0x040fe200078efcff */
[----:B------:R-:W-:Y:S01]  /*1320*/  ULDC.64 UR4, c[0x0][0x210] ;  /* 0x0000840000047ab9 */ /* 0x000fe20000000a00 */
[C---:B------:R-:W-:Y:S01]  /*1330*/  LOP3.LUT R7, R3.reuse, 0x4, RZ, 0xfc, !PT ;  /* 0x0000000403077812 */ /* 0x040fe200078efcff */
[----:B------:R-:W-:Y:S01]  /*1340*/  USHF.R.S32.HI UR10, URZ, 0x1f, UR17 ;  /* 0x0000001f3f0a7899 */ /* 0x000fe20008011411 */
[----:B------:R-:W-:Y:S01]  /*1350*/  LOP3.LUT R5, R3, 0x6, RZ, 0xfc, !PT ;  /* 0x0000000603057812 */ /* 0x000fe200078efcff */
[----:B------:R-:W-:Y:S01]  /*1360*/  USHF.R.S32.HI UR11, URZ, 0x1f, UR8 ;  /* 0x0000001f3f0b7899 */ /* 0x000fe20008011408 */
[----:B------:R-:W-:Y:S01]  /*1370*/  LOP3.LUT R4, R9, 0x7, R2, 0x78, !PT ;  /* 0x0000000709047812 */ /* 0x000fe200078e7802 */
[----:B------:R-:W-:Y:S01]  /*1380*/  ULEA.HI UR17, UR10, UR17, URZ, 0x6 ;  /* 0x000000110a117291 */ /* 0x000fe2000f8f303f */
[----:B------:R-:W-:Y:S01]  /*1390*/  LOP3.LUT R3, R7, 0x7, R2, 0x78, !PT ;  /* 0x0000000707037812 */ /* 0x000fe200078e7802 */
[----:B------:R-:W-:Y:S01]  /*13a0*/  UIMAD.WIDE.U32 UR18, UR8, 0x6, UR18 ;  /* 0x00000006081278a5 */ /* 0x000fe2000f8e0012 */
[----:B------:R-:W-:Y:S01]  /*13b0*/  LOP3.LUT R2, R5, 0x7, R2, 0x78, !PT ;  /* 0x0000000705027812 */ /* 0x000fe200078e7802 */
[----:B------:R-:W-:Y:S01]  /*13c0*/  IMAD.SHL.U32 R9, R4, 0x8, RZ ;  /* 0x0000000804097824 */ /* 0x000fe200078e00ff */
[----:B------:R-:W-:Y:S01]  /*13d0*/  SHF.R.S32.HI R12, RZ, 0x1f, R61 ;  /* 0x0000001fff0c7819 */ /* 0x000fe2000001143d */
[----:B------:R-:W-:Y:S01]  /*13e0*/  IMAD.SHL.U32 R7, R3, 0x8, RZ ;  /* 0x0000000803077824 */ /* 0x000fe200078e00ff */
[----:B------:R-:W-:Y:S01]  /*13f0*/  SHF.R.S32.HI R10, RZ, 0x1f, R65 ;  /* 0x0000001fff0a7819 */ /* 0x000fe20000011441 */
[----:B------:R-:W-:Y:S01]  /*1400*/  IMAD.SHL.U32 R5, R2, 0x8, RZ ;  /* 0x0000000802057824 */ /* 0x000fe200078e00ff */
[----:B------:R-:W-:Y:S01]  /*1410*/  SHF.R.S32.HI R8, RZ, 0x1f, R67 ;  /* 0x0000001fff087819 */ /* 0x000fe20000011443 */
[----:B------:R-:W-:Y:S01]  /*1420*/  UIMAD UR10, UR11, 0x6, URZ ;  /* 0x000000060b0a78a4 */ /* 0x000fe2000f8e023f */
[----:B------:R-:W-:Y:S01]  /*1430*/  SHF.R.S32.HI R6, RZ, 0x1f, R69 ;  /* 0x0000001fff067819 */ /* 0x000fe20000011445 */
[----:B------:R-:W-:Y:S01]  /*1440*/  USHF.R.S32.HI UR17, URZ, 0x6, UR17 ;  /* 0x000000063f117899 */ /* 0x000fe20008011411 */
[----:B------:R-:W-:-:S02]  /*1450*/  LEA R62, P3, R61, UR4, 0x1 ;  /* 0x000000043d3e7c11 */ /* 0x000fc4000f8608ff */
[----:B------:R-:W-:Y:S02]  /*1460*/  CS2R R14, SRZ ;  /* 0x00000000000e7805 */ /* 0x000fe4000001ff00 */
[----:B------:R-:W-:Y:S02]  /*1470*/  LEA R64, P2, R65, UR4, 0x1 ;  /* 0x0000000441407c11 */ /* 0x000fe4000f8408ff */
[----:B------:R-:W-:Y:S02]  /*1480*/  CS2R R16, SRZ ;  /* 0x0000000000107805 */ /* 0x000fe4000001ff00 */
[----:B------:R-:W-:Y:S02]  /*1490*/  LEA R66, P1, R67, UR4, 0x1 ;  /* 0x0000000443427c11 */ /* 0x000fe4000f8208ff */
[----:B------:R-:W-:Y:S02]  /*14a0*/  CS2R R18, SRZ ;  /* 0x0000000000127805 */ /* 0x000fe4000001ff00 */
[----:B------:R-:W-:Y:S01]  /*14b0*/  LEA R68, P0, R69, UR4, 0x1 ;  /* 0x0000000445447c11 */ /* 0x000fe2000f8008ff */
[----:B------:R-:W-:Y:S01]  /*14c0*/  USHF.L.U32 UR9, UR8, 0x1, URZ ;  /* 0x0000000108097899 */ /* 0x000fe2000800063f */
[----:B------:R-:W-:-:S02]  /*14d0*/  LEA.HI.X R61, R61, UR5, R12, 0x1, P3 ;  /* 0x000000053d3d7c11 */ /* 0x000fc400098f0c0c */
[----:B------:R-:W-:Y:S02]  /*14e0*/  CS2R R12, SRZ ;  /* 0x00000000000c7805 */ /* 0x000fe4000001ff00 */
[----:B------:R-:W-:Y:S02]  /*14f0*/  LEA.HI.X R65, R65, UR5, R10, 0x1, P2 ;  /* 0x0000000541417c11 */ /* 0x000fe400090f0c0a */
[----:B------:R-:W-:Y:S02]  /*1500*/  CS2R R10, SRZ ;  /* 0x00000000000a7805 */ /* 0x000fe4000001ff00 */
[----:B------:R-:W-:Y:S01]  /*1510*/  LEA.HI.X R67, R67, UR5, R8, 0x1, P1 ;  /* 0x0000000543437c11 */ /* 0x000fe200088f0c08 */
[----:B------:R-:W-:Y:S01]  /*1520*/  USHF.L.U64.HI UR8, UR8, 0x1, UR11 ;  /* 0x0000000108087899 */ /* 0x000fe2000801020b */
[----:B------:R-:W-:Y:S01]  /*1530*/  LEA.HI.X R69, R69, UR5, R6, 0x1, P0 ;  /* 0x0000000545457c11 */ /* 0x000fe200080f0c06 */
[----:B------:R-:W-:Y:S01]  /*1540*/  UIADD3 UR5, UR6, 0x3000, URZ ;  /* 0x0000300006057890 */ /* 0x000fe2000fffe03f */
[----:B------:R-:W-:-:S02]  /*1550*/  LOP3.LUT R3, R0, R9, RZ, 0xfc, !PT ;  /* 0x0000000900037212 */ /* 0x000fc400078efcff */
[----:B------:R-:W-:Y:S02]  /*1560*/  CS2R R8, SRZ ;  /* 0x0000000000087805 */ /* 0x000fe4000001ff00 */
[C---:B------:R-:W-:Y:S02]  /*1570*/  LOP3.LUT R2, R0.reuse, R7, RZ, 0xfc, !PT ;  /* 0x0000000700027212 */ /* 0x040fe400078efcff */
[----:B------:R-:W-:Y:S02]  /*1580*/  CS2R R6, SRZ ;  /* 0x0000000000067805 */ /* 0x000fe4000001ff00 */
[----:B------:R-:W-:Y:S02]  /*1590*/  LOP3.LUT R0, R0, R5, RZ, 0xfc, !PT ;  /* 0x0000000500007212 */ /* 0x000fe400078efcff */
[----:B------:R-:W-:Y:S02]  /*15a0*/  CS2R R4, SRZ ;  /* 0x0000000000047805 */ /* 0x000fe4000001ff00 */
[----:B------:R-:W-:Y:S01]  /*15b0*/  SHF.R.S32.HI R60, RZ, 0x1f, R59 ;  /* 0x0000001fff3c7819 */ /* 0x000fe2000001143b */
[----:B------:R-:W-:Y:S01]  /*15c0*/  IMAD.SHL.U32 R3, R3, 0x2, RZ ;  /* 0x0000000203037824 */ /* 0x000fe200078e00ff */
[----:B------:R-:W-:Y:S01]  /*15d0*/  SHF.R.S32.HI R58, RZ, 0x1f, R57 ;  /* 0x0000001fff3a7819 */ /* 0x000fe20000011439 */
[----:B------:R-:W-:Y:S01]  /*15e0*/  IMAD.SHL.U32 R2, R2, 0x2, RZ ;  /* 0x0000000202027824 */ /* 0x000fe200078e00ff */
[----:B------:R-:W-:Y:S01]  /*15f0*/  SHF.R.S32.HI R56, RZ, 0x1f, R55 ;  /* 0x0000001fff387819 */ /* 0x000fe20000011437 */
[----:B------:R-:W-:Y:S01]  /*1600*/  IMAD.SHL.U32 R0, R0, 0x2, RZ ;  /* 0x0000000200007824 */ /* 0x000fe200078e00ff */
[----:B------:R-:W-:Y:S01]  /*1610*/  SHF.R.S32.HI R54, RZ, 0x1f, R53 ;  /* 0x0000001fff367819 */ /* 0x000fe20000011435 */
[----:B------:R-:W-:Y:S01]  /*1620*/  UMOV UR15, 0x2 ;  /* 0x00000002000f7882 */ /* 0x000fe20000000000 */
[----:B------:R-:W-:Y:S01]  /*1630*/  IADD3 R62, P3, R62, 0x180, RZ ;  /* 0x000001803e3e7810 */ /* 0x000fe20007f7e0ff */
[----:B------:R-:W-:Y:S01]  /*1640*/  UMOV UR14, URZ ;  /* 0x0000003f000e7c82 */ /* 0x000fe20008000000 */
[----:B------:R-:W-:Y:S01]  /*1650*/  IADD3 R64, P2, R64, 0x180, RZ ;  /* 0x0000018040407810 */ /* 0x000fe20007f5e0ff */
[----:B------:R-:W-:Y:S01]  /*1660*/  UMOV UR4, UR6 ;  /* 0x0000000600047c82 */ /* 0x000fe20008000000 */
[----:B------:R-:W-:Y:S01]  /*1670*/  IADD3 R66, P1, R66, 0x180, RZ ;  /* 0x0000018042427810 */ /* 0x000fe20007f3e0ff */
[----:B------:R-:W-:Y:S01]  /*1680*/  IMAD.X R61, RZ, RZ, R61, P3 ;  /* 0x000000ffff3d7224 */ /* 0x000fe200018e063d */
[----:B------:R-:W-:Y:S01]  /*1690*/  IADD3 R68, P0, R68, 0x180, RZ ;  /* 0x0000018044447810 */ /* 0x000fe20007f1e0ff */
[----:B------:R-:W-:Y:S01]  /*16a0*/  IMAD.X R65, RZ, RZ, R65, P2 ;  /* 0x000000ffff417224 */ /* 0x000fe200010e0641 */
[C---:B------:R-:W-:Y:S01]  /*16b0*/  SHF.L.U64.HI R60, R59.reuse, 0x1, R60 ;  /* 0x000000013b3c7819 */ /* 0x040fe2000001023c */
[----:B------:R-:W-:Y:S01]  /*16c0*/  IMAD.SHL.U32 R59, R59, 0x2, RZ ;  /* 0x000000023b3b7824 */ /* 0x000fe200078e00ff */
[C---:B------:R-:W-:Y:S01]  /*16d0*/  SHF.L.U64.HI R58, R57.reuse, 0x1, R58 ;  /* 0x00000001393a7819 */ /* 0x040fe2000001023a */
[----:B------:R-:W-:Y:S01]  /*16e0*/  IMAD.SHL.U32 R57, R57, 0x2, RZ ;  /* 0x0000000239397824 */ /* 0x000fe200078e00ff */
[C---:B------:R-:W-:Y:S01]  /*16f0*/  SHF.L.U64.HI R56, R55.reuse, 0x1, R56 ;  /* 0x0000000137387819 */ /* 0x040fe20000010238 */
[----:B------:R-:W-:Y:S01]  /*1700*/  IMAD.SHL.U32 R55, R55, 0x2, RZ ;  /* 0x0000000237377824 */ /* 0x000fe200078e00ff */
[C---:B------:R-:W-:Y:S01]  /*1710*/  SHF.L.U64.HI R54, R53.reuse, 0x1, R54 ;  /* 0x0000000135367819 */ /* 0x040fe20000010236 */
[----:B------:R-:W-:Y:S01]  /*1720*/  IMAD.SHL.U32 R53, R53, 0x2, RZ ;  /* 0x0000000235357824 */ /* 0x000fe200078e00ff */
[----:B------:R-:W-:Y:S01]  /*1730*/  UIADD3 UR10, UR19, UR10, URZ ;  /* 0x0000000a130a7290 */ /* 0x000fe2000fffe03f */
[----:B------:R-:W-:Y:S01]  /*1740*/  IMAD.X R67, RZ, RZ, R67, P1 ;  /* 0x000000ffff437224 */ /* 0x000fe200008e0643 */
[----:B------:R-:W-:Y:S01]  /*1750*/  UIADD3 UR16, UR17, -0x3, URZ ;  /* 0xfffffffd11107890 */ /* 0x000fe2000fffe03f */
[----:B------:R-:W-:Y:S01]  /*1760*/  IMAD.X R69, RZ, RZ, R69, P0 ;  /* 0x000000ffff457224 */ /* 0x000fe200000e0645 */
[----:B------:R-:W-:-:S10]  /*1770*/  UMOV UR11, URZ ;  /* 0x0000003f000b7c82 */ /* 0x000fd40008000000 */
.L_x_1:
[----:B------:R-:W-:-:S01]  /*1780*/  LDSM.16.M88.4 R32, [R3+UR4] ;  /* 0x000000040320783b */ /* 0x000fc20008000200 */
[----:B--23--:R-:W-:Y:S01]  /*1790*/  HMMA.16816.F32 R4, R20, R24, R4 ;  /* 0x000000181404723c */ /* 0x00cfe20000001804 */
[----:B------:R-:W-:Y:S02]  /*17a0*/  UISETP.GE.AND UP1, UPT, UR14, UR16, UPT ;  /* 0x000000100e00728c */ /* 0x000fe4000bf26270 */
[----:B------:R-:W2:Y:S01]  /*17b0*/  LDSM.16.MT88.4 R36, [R45+UR5+0x400] ;  /* 0x000400052d24783b */ /* 0x000ea20008004200 */
[----:B------:R-:W-:Y:S01]  /*17c0*/  UIADD3 UR11, UR11, 0x1, URZ ;  /* 0x000000010b0b7890 */ /* 0x000fe2000fffe03f */
[----:B------:R-:W-:Y:S01]  /*17d0*/  IMAD.MOV.U32 R63, RZ, RZ, R61 ;  /* 0x000000ffff3f7224 */ /* 0x000fe200078e003d */
[----:B------:R-:W-:Y:S01]  /*17e0*/  HMMA.16816.F32 R8, R20, R26, R8 ;  /* 0x0000001a1408723c */ /* 0x000fe20000001808 */
[----:B------:R-:W3:Y:S01]  /*17f0*/  LDSM.16.MT88.4 R40, [R44+UR5+0x400] ;  /* 0x000400052c28783b */ /* 0x000ee20008004200 */
[----:B------:R-:W-:Y:S01]  /*1800*/  PLOP3.LUT P0, PT, PT, PT, UP1, 0x80, 0x0 ;  /* 0x000000000000781c */ /* 0x000fe20003f0f018 */
[----:B------:R-:W-:Y:S02]  /*1810*/  UIADD3 UR15, UR15, 0x1, URZ ;  /* 0x000000010f0f7890 */ /* 0x000fe4000fffe03f */
[----:B------:R-:W-:Y:S01]  /*1820*/  LDSM.16.MT88.4 R24, [R45+UR5+0x800] ;  /* 0x000800052d18783b */ /* 0x000fe20008004200 */
[----:B----4-:R-:W-:Y:S01]  /*1830*/  HMMA.16816.F32 R12, R20, R28, R12 ;  /* 0x0000001c140c723c */ /* 0x010fe2000000180c */
[----:B------:R-:W-:Y:S02]  /*1840*/  UISETP.GE.AND UP0, UPT, UR15, 0x3, UPT ;  /* 0x000000030f00788c */ /* 0x000fe4000bf06270 */
[----:B------:R-:W-:Y:S02]  /*1850*/  UIADD3 UR14, UR14, 0x1, URZ ;  /* 0x000000010e0e7890 */ /* 0x000fe4000fffe03f */
[----:B------:R-:W-:Y:S01]  /*1860*/  USEL UR15, UR15, URZ, !UP0 ;  /* 0x0000003f0f0f7287 */ /* 0x000fe2000c000000 */
[----:B------:R-:W-:Y:S01]  /*1870*/  HMMA.16816.F32 R16, R20, R30, R16 ;  /* 0x0000001e1410723c */ /* 0x000fe20000001810 */
[----:B------:R-:W4:Y:S01]  /*1880*/  LDSM.16.M88.4 R20, [R2+UR4] ;  /* 0x000000040214783b */ /* 0x000f220008000200 */
[----:B------:R-:W-:Y:S02]  /*1890*/  UISETP.NE.AND UP1, UPT, UR17, UR14, UPT ;  /* 0x0000000e1100728c */ /* 0x000fe4000bf25270 */
[----:B------:R-:W-:Y:S01]  /*18a0*/  ULEA UR19, UR15, UR6, 0xc ;  /* 0x000000060f137291 */ /* 0x000fe2000f8e603f */
[----:B-1----:R-:W1:Y:S01]  /*18b0*/  LDSM.16.MT88.4 R28, [R44+UR5+0x800] ;  /* 0x000800052c1c783b */ /* 0x002e620008004200 */
[----:B------:R-:W-:Y:S04]  /*18c0*/  UISETP.GE.AND UP0, UPT, UR11, 0x3, UPT ;  /* 0x000000030b00788c */ /* 0x000fe8000bf06270 */
[----:B------:R-:W-:-:S01]  /*18d0*/  USEL UR11, UR11, URZ, !UP0 ;  /* 0x0000003f0b0b7287 */ /* 0x000fc2000c000000 */
[----:B--2---:R-:W-:Y:S06]  /*18e0*/  HMMA.16816.F32 R4, R32, R36, R4 ;  /* 0x000000242004723c */ /* 0x004fec0000001804 */
[----:B------:R-:W-:Y:S01]  /*18f0*/  HMMA.16816.F32 R8, R32, R38, R8 ;  /* 0x000000262008723c */ /* 0x000fe20000001808 */
[----:B------:R-:W-:Y:S05]  /*1900*/  LDSM.16.MT88.4 R36, [R45+UR5+0xc00] ;  /* 0x000c00052d24783b */ /* 0x000fea0008004200 */
[----:B---3--:R-:W-:Y:S06]  /*1910*/  HMMA.16816.F32 R12, R32, R40, R12 ;  /* 0x00000028200c723c */ /* 0x008fec000000180c */
[----:B------:R-:W-:Y:S01]  /*1920*/  HMMA.16816.F32 R16, R32, R42, R16 ;  /* 0x0000002a2010723c */ /* 0x000fe20000001810 */
[----:B------:R-:W2:Y:S01]  /*1930*/  LDSM.16.M88.4 R32, [R0+UR4] ;  /* 0x000000040020783b */ /* 0x000ea20008000200 */
[----:B------:R-:W-:Y:S03]  /*1940*/  ULEA UR4, UR11, UR6, 0xc ;  /* 0x000000060b047291 */ /* 0x000fe6000f8e603f */
[----:B------:R-:W3:-:S01]  /*1950*/  LDSM.16.MT88.4 R40, [R44+UR5+0xc00] ;  /* 0x000c00052c28783b */ /* 0x000ec20008004200 */
[----:B----4-:R-:W-:Y:S01]  /*1960*/  HMMA.16816.F32 R4, R20, R24, R4 ;  /* 0x000000181404723c */ /* 0x010fe20000001804 */
[----:B------:R-:W-:Y:S01]  /*1970*/  UIADD3 UR5, UR4, 0x3000, URZ ;  /* 0x0000300004057890 */ /* 0x000fe2000fffe03f */
[----:B------:R-:W-:Y:S04]  /*1980*/  BAR.SYNC.DEFER_BLOCKING 0x0 ;  /* 0x0000000000007b1d */ /* 0x000fe80000010000 */
[----:B------:R-:W-:Y:S05]  /*1990*/  HMMA.16816.F32 R8, R20, R26, R8 ;  /* 0x0000001a1408723c */ /* 0x000fea0000001808 */
[----:B------:R-:W-:Y:S01]  /*19a0*/  VIADD R25, R49, UR19 ;  /* 0x0000001331197c36 */ /* 0x000fe20008000000 */
[----:B-1----:R-:W-:Y:S05]  /*19b0*/  HMMA.16816.F32 R12, R20, R28, R12 ;  /* 0x0000001c140c723c */ /* 0x002fea000000180c */
[----:B------:R-:W-:Y:S01]  /*19c0*/  IADD3 R26, P1, R53, UR18, RZ ;  /* 0x00000012351a7c10 */ /* 0x000fe2000ff3e0ff */
[----:B------:R-:W-:Y:S05]  /*19d0*/  HMMA.16816.F32 R16, R20, R30, R16 ;  /* 0x0000001e1410723c */ /* 0x000fea0000001810 */
[----:B------:R-:W-:Y:S01]  /*19e0*/  IADD3.X R27, R54, UR10, RZ, P1, !PT ;  /* 0x0000000a361b7c10 */ /* 0x000fe20008ffe4ff */
[----:B------:R-:W-:Y:S01]  /*19f0*/  @!PT LDS RZ, [RZ] ;  /* 0x00000000fffff984 */ /* 0x000fe20000000800 */
[----:B------:R-:W-:Y:S01]  /*1a00*/  @!PT LDS RZ, [RZ] ;  /* 0x00000000fffff984 */ /* 0x000fe20000000800 */
[----:B------:R-:W-:Y:S01]  /*1a10*/  @!PT LDS RZ, [RZ] ;  /* 0x00000000fffff984 */ /* 0x000fe20000000800 */
[----:B------:R-:W-:Y:S04]  /*1a20*/  LDGSTS.E.BYPASS.LTC128B.128 [R25], desc[UR12][R68.64], !P0 ;  /* 0x0000000044197fae */ /* 0x000fe8000c101d4c */
[----:B------:R1:W-:Y:S04]  /*1a30*/  LDGSTS.E.BYPASS.LTC128B.128 [R25+0x400], desc[UR12][R66.64], !P0 ;  /* 0x0040000042197fae */ /* 0x0003e8000c101d4c */
[----:B------:R4:W-:-:S01]  /*1a40*/  LDGSTS.E.BYPASS.LTC128B.128 [R25+0x800], desc[UR12][R64.64], !P0 ;  /* 0x0080000040197fae */ /* 0x0009c2000c101d4c */
[----:B--2---:R-:W-:Y:S03]  /*1a50*/  HMMA.16816.F32 R4, R32, R36, R4 ;  /* 0x000000242004723c */ /* 0x004fe60000001804 */
[----:B------:R2:W-:Y:S03]  /*1a60*/  LDGSTS.E.BYPASS.LTC128B.128 [R25+0xc00], desc[UR12][R62.64], !P0 ;  /* 0x00c000003e197fae */ /* 0x0005e6000c101d4c */
[----:B------:R-:W-:Y:S01]  /*1a70*/  HMMA.16816.F32 R8, R32, R38, R8 ;  /* 0x000000262008723c */ /* 0x000fe20000001808 */
[----:B------:R-:W0:Y:S05]  /*1a80*/  LDGDEPBAR ;  /* 0x00000000000079af */ /* 0x000e2a0000000000 */
[----:B---3--:R-:W-:Y:S06]  /*1a90*/  HMMA.16816.F32 R12, R32, R40, R12 ;  /* 0x00000028200c723c */ /* 0x008fec000000180c */
[----:B------:R-:W-:Y:S05]  /*1aa0*/  HMMA.16816.F32 R16, R32, R42, R16 ;  /* 0x0000002a2010723c */ /* 0x000fea0000001810 */
[----:B-1----:R-:W-:Y:S02]  /*1ab0*/  IADD3 R66, P2, R66, 0x80, RZ ;  /* 0x0000008042427810 */ /* 0x002fe40007f5e0ff */
[----:B----4-:R-:W-:Y:S04]  /*1ac0*/  IADD3 R64, P3, R64, 0x80, RZ ;  /* 0x0000008040407810 */ /* 0x010fe80007f7e0ff */
[----:B------:R-:W-:Y:S01]  /*1ad0*/  IMAD.X R67, RZ, RZ, R67, P2 ;  /* 0x000000ffff437224 */ /* 0x000fe200010e0643 */
[----:B--2---:R-:W-:Y:S01]  /*1ae0*/  IADD3 R62, P4, R62, 0x80, RZ ;  /* 0x000000803e3e7810 */ /* 0x004fe20007f9e0ff */
[----:B------:R-:W-:Y:S02]  /*1af0*/  IMAD.U32 R63, RZ, RZ, UR19 ;  /* 0x00000013ff3f7e24 */ /* 0x000fe4000f8e00ff */
[----:B------:R-:W-:Y:S02]  /*1b00*/  IMAD.X R65, RZ, RZ, R65, P3 ;  /* 0x000000ffff417224 */ /* 0x000fe400018e0641 */
[----:B------:R-:W-:Y:S01]  /*1b10*/  IMAD.X R61, RZ, RZ, R61, P4 ;  /* 0x000000ffff3d7224 */ /* 0x000fe200020e063d */
[----:B------:R-:W-:Y:S05]  /*1b20*/  IADD3 R63, R48, 0x3000, R63 ;  /* 0x00003000303f7810 */ /* 0x000fea0007ffe03f */
[----:B------:R1:W-:Y:S02]  /*1b30*/  LDGSTS.E.BYPASS.LTC128B.128 [R63], desc[UR12][R26.64], !P0 ;  /* 0x000000001a3f7fae */ /* 0x0003e4000c101d4c */
[----:B-1----:R-:W-:Y:S04]  /*1b40*/  IADD3 R26, P1, R55, UR18, RZ ;  /* 0x00000012371a7c10 */ /* 0x002fe8000ff3e0ff */
[----:B------:R-:W-:Y:S05]  /*1b50*/  IADD3.X R27, R56, UR10, RZ, P1, !PT ;  /* 0x0000000a381b7c10 */ /* 0x000fea0008ffe4ff */
[----:B------:R1:W-:Y:S02]  /*1b60*/  LDGSTS.E.BYPASS.LTC128B.128 [R63+0x400], desc[UR12][R26.64], !P0 ;  /* 0x004000001a3f7fae */ /* 0x0003e4000c101d4c */
[----:B-1----:R-:W-:Y:S04]  /*1b70*/  IADD3 R26, P1, R57, UR18, RZ ;  /* 0x00000012391a7c10 */ /* 0x002fe8000ff3e0ff */
[----:B------:R-:W-:Y:S05]  /*1b80*/  IADD3.X R27, R58, UR10, RZ, P1, !PT ;  /* 0x0000000a3a1b7c10 */ /* 0x000fea0008ffe4ff */
[----:B------:R1:W-:Y:S02]  /*1b90*/  LDGSTS.E.BYPASS.LTC128B.128 [R63+0x800], desc[UR12][R26.64], !P0 ;  /* 0x008000001a3f7fae */ /* 0x0003e4000c101d4c */
[----:B-1----:R-:W-:Y:S01]  /*1ba0*/  IADD3 R26, P1, R59, UR18, RZ ;  /* 0x000000123b1a7c10 */ /* 0x002fe2000ff3e0ff */
[----:B------:R-:W-:Y:S03]  /*1bb0*/  UIADD3 UR18, UP0, UR18, UR9, URZ ;  /* 0x0000000912127290 */ /* 0x000fe6000ff1e03f */
[----:B------:R-:W-:Y:S01]  /*1bc0*/  IADD3.X R27, R60, UR10, RZ, P1, !PT ;  /* 0x0000000a3c1b7c10 */ /* 0x000fe20008ffe4ff */
[----:B------:R-:W-:Y:S01]  /*1bd0*/  UIADD3.X UR10, UR10, UR8, URZ, UP0, !UPT ;  /* 0x000000080a0a7290 */ /* 0x000fe200087fe43f */
[----:B------:R-:W-:Y:S03]  /*1be0*/  IADD3 R68, P1, R68, 0x80, RZ ;  /* 0x0000008044447810 */ /* 0x000fe60007f3e0ff */
[----:B------:R1:W-:Y:S01]  /*1bf0*/  LDGSTS.E.BYPASS.LTC128B.128 [R63+0xc00], desc[UR12][R26.64], !P0 ;  /* 0x00c000001a3f7fae */ /* 0x0003e2000c101d4c */
[----:B------:R-:W-:Y:S01]  /*1c00*/  PLOP3.LUT P0, PT, PT, PT, UP1, 0x80, 0x0 ;  /* 0x000000000000781c */ /* 0x000fe20003f0f018 */
[----:B------:R-:W-:Y:S02]  /*1c10*/  IMAD.X R69, RZ, RZ, R69, P1 ;  /* 0x000000ffff457224 */ /* 0x000fe400008e0645 */
[----:B------:R-:W0:Y:S01]  /*1c20*/  LDGDEPBAR ;  /* 0x00000000000079af */ /* 0x000e220000000000 */
[----:B------:R-:W-:Y:S04]  /*1c30*/  DEPBAR.LE SB0, 0x4 ;  /* 0x000081000000791a */ /* 0x000fe80000000000 */
[----:B------:R-:W-:Y:S06]  /*1c40*/  BAR.SYNC.DEFER_BLOCKING 0x0 ;  /* 0x0000000000007b1d */ /* 0x000fec0000010000 */
[----:B------:R2:W3:Y:S04]  /*1c50*/  LDSM.16.M88.4 R20, [R51+UR4] ;  /* 0x000000043314783b */ /* 0x0004e80008000200 */
[----:B-1----:R2:W3:Y:S04]  /*1c60*/  LDSM.16.MT88.4 R24, [R45+UR5] ;  /* 0x000000052d18783b */ /* 0x0024e80008004200 */
[----:B------:R2:W3:Y:S01]  /*1c70*/  LDSM.16.MT88.4 R28, [R44+UR5] ;  /* 0x000000052c1c783b */ /* 0x0004e20008004200 */
[----:B------:R-:W-:Y:S08]  /*1c80*/  @P0 BRA `(.L_x_1) ;  /* 0xfffffff800bc0947 */ /* 0x000ff0000383ffff */
[----:B------:R-:W-:Y:S02]  /*1c90*/  F2FP.F16.F32.PACK_AB R18, R19, R18 ;  /* 0x000000121312723e */ /* 0x000fe400000000ff */
[----:B------:R-:W-:Y:S02]  /*1ca0*/  F2FP.F16.F32.PACK_AB R16, R17, R16 ;  /* 0x000000101110723e */ /* 0x000fe400000000ff */
[----:B------:R-:W-:Y:S02]  /*1cb0*/  F2FP.F16.F32.PACK_AB R14, R15, R14 ;  /* 0x0000000e0f0e723e */ /* 0x000fe400000000ff */
[----:B------:R-:W-:Y:S02]  /*1cc0*/  F2FP.F16.F32.PACK_AB R12, R13, R12 ;  /* 0x0000000c0d0c723e */ /* 0x000fe400000000ff */
[----:B------:R-:W-:Y:S02]  /*1cd0*/  F2FP.F16.F32.PACK_AB R10, R11, R10 ;  /* 0x0000000a0b0a723e */ /* 0x000fe400000000ff */
[----:B------:R-:W-:-:S02]  /*1ce0*/  F2FP.F16.F32.PACK_AB R8, R9, R8 ;  /* 0x000000080908723e */ /* 0x000fc400000000ff */
[----:B------:R-:W-:Y:S02]  /*1cf0*/  F2FP.F16.F32.PACK_AB R6, R7, R6 ;  /* 0x000000060706723e */ /* 0x000fe400000000ff */
[----:B------:R-:W-:-:S07]  /*1d00*/  F2FP.F16.F32.PACK_AB R4, R5, R4 ;  /* 0x000000040504723e */ /* 0x000fce00000000ff */
.L_x_0:
[----:B------:R-:W5:Y:S01]  /*1d10*/  S2R R5, SR_TID.X ;  /* 0x0000000000057919 */ /* 0x000f620000002100 */
[----:B------:R-:W-:-:S04]  /*1d20*/  DEPBAR.LE SB0, 0x0 ;  /* 0x000080000000791a */ /* 0x000fc80000000000 */
[C---:B------:R-:W-:Y:S01]  /*1d30*/  SHF.L.U32 R7, R47.reuse, 0x4, RZ ;  /* 0x000000042f077819 */ /* 0x040fe200000006ff */
[----:B---34-:R-:W-:Y:S01]  /*1d40*/  IMAD R30, R47, 0x21, R52 ;  /* 0x000000212f1e7824 */ /* 0x018fe200078e0234 */
[----:B------:R-:W-:Y:S01]  /*1d50*/  PRMT R2, R6, 0x7632, R2 ;  /* 0x0000763206027816 */ /* 0x000fe20000000002 */
[----:B------:R-:W3:Y:S01]  /*1d60*/  LDC.64 R36, c[0x0][0x220] ;  /* 0x00008800ff247b82 */ /* 0x000ee20000000a00 */
[----:B------:R-:W-:Y:S01]  /*1d70*/  LEA.HI R0, R52, R7, RZ, 0x1e ;  /* 0x0000000734007211 */ /* 0x000fe200078ff0ff */
[----:B------:R-:W-:Y:S01]  /*1d80*/  ULDC UR4, c[0x0][0x244] ;  /* 0x0000910000047ab9 */ /* 0x000fe20000000800 */
[----:B------:R-:W-:-:S05]  /*1d90*/  LEA R30, R30, UR6, 0x1 ;  /* 0x000000061e1e7c11 */ /* 0x000fca000f8e08ff */
[----:B------:R-:W-:Y:S01]  /*1da0*/  BAR.SYNC.DEFER_BLOCKING 0x0 ;  /* 0x0000000000007b1d */ /* 0x000fe20000010000 */
[----:B------:R-:W-:Y:S02]  /*1db0*/  MOV R28, UR7 ;  /* 0x00000007001c7c02 */ /* 0x000fe40008000f00 */
[----:B------:R-:W-:Y:S02]  /*1dc0*/  LOP3.LUT R7, R50, 0x4, R47, 0xfe, !PT ;  /* 0x0000000432077812 */ /* 0x000fe400078efe2f */
[----:B------:R-:W-:Y:S02]  /*1dd0*/  LOP3.LUT R9, R50, 0x6, R47, 0xfe, !PT ;  /* 0x0000000632097812 */ /* 0x000fe400078efe2f */
[----:B------:R-:W-:Y:S02]  /*1de0*/  LOP3.LUT R27, R50, R47, RZ, 0xfc, !PT ;  /* 0x0000002f321b7212 */ /* 0x000fe400078efcff */
[----:B------:R-:W-:Y:S02]  /*1df0*/  LOP3.LUT R25, R50, 0x1c, R47, 0xfe, !PT ;  /* 0x0000001c32197812 */ /* 0x000fe400078efe2f */
[----:B------:R-:W-:-:S02]  /*1e00*/  LOP3.LUT R24, R50, 0x1a, R47, 0xfe, !PT ;  /* 0x0000001a32187812 */ /* 0x000fc400078efe2f */
[----:B--2---:R-:W-:Y:S02]  /*1e10*/  LOP3.LUT R23, R50, 0x18, R47, 0xfe, !PT ;  /* 0x0000001832177812 */ /* 0x004fe400078efe2f */
[----:B------:R-:W-:Y:S02]  /*1e20*/  LOP3.LUT R22, R50, 0x16, R47, 0xfe, !PT ;  /* 0x0000001632167812 */ /* 0x000fe400078efe2f */
[----:B------:R-:W-:Y:S02]  /*1e30*/  LOP3.LUT R21, R50, 0x14, R47, 0xfe, !PT ;  /* 0x0000001432157812 */ /* 0x000fe400078efe2f */
[----:B------:R-:W-:Y:S02]  /*1e40*/  LOP3.LUT R20, R50, 0x12, R47, 0xfe, !PT ;  /* 0x0000001232147812 */ /* 0x000fe400078efe2f */
[----:B-1---5:R-:W-:Y:S02]  /*1e50*/  SHF.L.U32 R3, R5, 0x1, RZ ;  /* 0x0000000105037819 */ /* 0x022fe400000006ff */
[----:B------:R-:W-:-:S02]  /*1e60*/  LOP3.LUT R28, R28, 0x1f, R5, 0xf8, !PT ;  /* 0x0000001f1c1c7812 */ /* 0x000fc400078ef805 */
[----:B------:R-:W-:Y:S02]  /*1e70*/  LOP3.LUT R3, R3, 0x6, RZ, 0xc0, !PT ;  /* 0x0000000603037812 */ /* 0x000fe400078ec0ff */
[----:B------:R-:W-:Y:S01]  /*1e80*/  PRMT R5, R10, 0x7632, R5 ;  /* 0x000076320a057816 */ /* 0x000fe20000000005 */
[----:B------:R-:W-:Y:S01]  /*1e90*/  IMAD R41, R28, UR4, RZ ;  /* 0x000000041c297c24 */ /* 0x000fe2000f8e02ff */
[----:B------:R-:W-:Y:S01]  /*1ea0*/  ULDC UR4, c[0x0][0x248] ;  /* 0x0000920000047ab9 */ /* 0x000fe20000000800 */
[----:B------:R-:W-:Y:S01]  /*1eb0*/  IMAD R0, R3, 0x21, R0 ;  /* 0x0000002103007824 */ /* 0x000fe200078e0200 */
[----:B------:R-:W-:Y:S01]  /*1ec0*/  PRMT R3, R8, 0x7632, R3 ;  /* 0x0000763208037816 */ /* 0x000fe20000000003 */
[----:B---3--:R-:W-:Y:S01]  /*1ed0*/  IMAD.WIDE R36, R41, 0x2, R36 ;  /* 0x0000000229247825 */ /* 0x008fe200078e0224 */
[----:B------:R-:W-:Y:S02]  /*1ee0*/  LOP3.LUT R19, R50, 0x10, R47, 0xfe, !PT ;  /* 0x0000001032137812 */ /* 0x000fe400078efe2f */
[----:B------:R-:W-:Y:S01]  /*1ef0*/  LEA R29, R0, UR6, 0x1 ;  /* 0x00000006001d7c11 */ /* 0x000fe2000f8e08ff */
[----:B------:R-:W-:Y:S01]  /*1f00*/  IMAD R7, R7, UR4, RZ ;  /* 0x0000000407077c24 */ /* 0x000fe2000f8e02ff */
[----:B------:R-:W-:Y:S01]  /*1f10*/  PRMT R0, R4, 0x7632, R0 ;  /* 0x0000763204007816 */ /* 0x000fe20000000000 */
[----:B------:R-:W-:Y:S01]  /*1f20*/  IMAD R9, R9, UR4, RZ ;  /* 0x0000000409097c24 */ /* 0x000fe2000f8e02ff */
[----:B------:R-:W-:Y:S01]  /*1f30*/  LOP3.LUT R17, R50, 0xe, R47, 0xfe, !PT ;  /* 0x0000000e32117812 */ /* 0x000fe200078efe2f */
[----:B------:R-:W-:Y:S01]  /*1f40*/  STS.U16 [R29], R4 ;  /* 0x000000041d007388 */ /* 0x000fe20000000400 */
[----:B------:R-:W-:Y:S01]  /*1f50*/  LOP3.LUT R15, R50, 0xc, R47, 0xfe, !PT ;  /* 0x0000000c320f7812 */ /* 0x000fe200078efe2f */
[----:B------:R-:W-:Y:S01]  /*1f60*/  IMAD.WIDE R48, R7, 0x2, R36 ;  /* 0x0000000207307825 */ /* 0x000fe200078e0224 */
[----:B------:R-:W-:Y:S01]  /*1f70*/  LOP3.LUT R13, R50, 0xa, R47, 0xfe, !PT ;  /* 0x0000000a320d7812 */ /* 0x000fe200078efe2f */
[----:B------:R1:W-:Y:S01]  /*1f80*/  STS.U16 [R29+0x42], R0 ;  /* 0x000042001d007388 */ /* 0x0003e20000000400 */
[----:B------:R-:W-:Y:S01]  /*1f90*/  LOP3.LUT R11, R50, 0x8, R47, 0xfe, !PT ;  /* 0x00000008320b7812 */ /* 0x000fe200078efe2f */
[----:B------:R-:W-:Y:S01]  /*1fa0*/  IMAD R27, R27, UR4, RZ ;  /* 0x000000041b1b7c24 */ /* 0x000fe2000f8e02ff */
[----:B------:R-:W-:Y:S01]  /*1fb0*/  LOP3.LUT R26, R50, 0x1e, R47, 0xfe, !PT ;  /* 0x0000001e321a7812 */ /* 0x000fe200078efe2f */
[----:B------:R-:W-:Y:S01]  /*1fc0*/  STS.U16 [R29+0x10], R6 ;  /* 0x000010061d007388 */ /* 0x000fe20000000400 */
[----:B------:R-:W-:Y:S01]  /*1fd0*/  LOP3.LUT R50, R50, 0x2, R47, 0xfe, !PT ;  /* 0x0000000232327812 */ /* 0x000fe200078efe2f */
[----:B------:R-:W-:-:S02]  /*1fe0*/  IMAD R11, R11, UR4, RZ ;  /* 0x000000040b0b7c24 */ /* 0x000fc4000f8e02ff */
[----:B------:R2:W-:Y:S01]  /*1ff0*/  STS.U16 [R29+0x52], R2 ;  /* 0x000052021d007388 */ /* 0x0005e20000000400 */
[----:B------:R-:W-:Y:S02]  /*2000*/  IMAD R45, R26, UR4, RZ ;  /* 0x000000041a2d7c24 */ /* 0x000fe4000f8e02ff */
[----:B------:R-:W-:Y:S01]  /*2010*/  IMAD.WIDE R26, R27, 0x2, R36 ;  /* 0x000000021b1a7825 */ /* 0x000fe200078e0224 */
[----:B------:R-:W-:Y:S03]  /*2020*/  BAR.SYNC.DEFER_BLOCKING 0x0 ;  /* 0x0000000000007b1d */ /* 0x000fe60000010000 */
[----:B------:R-:W-:Y:S02]  /*2030*/  IMAD R13, R13, UR4, RZ ;  /* 0x000000040d0d7c24 */ /* 0x000fe4000f8e02ff */
[----:B------:R-:W-:Y:S02]  /*2040*/  IMAD R15, R15, UR4, RZ ;  /* 0x000000040f0f7c24 */ /* 0x000fe4000f8e02ff */
[----:B------:R-:W-:-:S02]  /*2050*/  IMAD R17, R17, UR4, RZ ;  /* 0x0000000411117c24 */ /* 0x000fc4000f8e02ff */
[----:B------:R-:W-:Y:S02]  /*2060*/  IMAD R19, R19, UR4, RZ ;  /* 0x0000000413137c24 */ /* 0x000fe4000f8e02ff */
[----:B------:R-:W-:Y:S01]  /*2070*/  IMAD.WIDE R52, R11, 0x2, R36 ;  /* 0x000000020b347825 */ /* 0x000fe200078e0224 */
[----:B-1----:R-:W-:-:S03]  /*2080*/  PRMT R0, R12, 0x7632, R0 ;  /* 0x000076320c007816 */ /* 0x002fc60000000000 */
[----:B------:R-:W-:Y:S02]  /*2090*/  IMAD R21, R21, UR4, RZ ;  /* 0x0000000415157c24 */ /* 0x000fe4000f8e02ff */
[----:B------:R-:W-:Y:S01]  /*20a0*/  IMAD.WIDE R26, R46, 0x2, R26 ;  /* 0x000000022e1a7825 */ /* 0x000fe200078e021a */
[----:B--2---:R-:W-:-:S03]  /*20b0*/  PRMT R2, R14, 0x7632, R2 ;  /* 0x000076320e027816 */ /* 0x004fc60000000002 */
[----:B------:R-:W-:Y:S01]  /*20c0*/  IMAD R43, R22, UR4, RZ ;  /* 0x00000004162b7c24 */ /* 0x000fe2000f8e02ff */
[----:B------:R-:W1:Y:S01]  /*20d0*/  LDS.U16 R33, [R30] ;  /* 0x000000001e217984 */ /* 0x000e620000000400 */
[----:B------:R-:W-:Y:S02]  /*20e0*/  IMAD R23, R23, UR4, RZ ;  /* 0x0000000417177c24 */ /* 0x000fe4000f8e02ff */
[----:B------:R-:W-:Y:S01]  /*20f0*/  IMAD.WIDE R48, R46, 0x2, R48 ;  /* 0x000000022e307825 */ /* 0x000fe200078e0230 */
[----:B------:R-:W2:Y:S03]  /*2100*/  LDS.U16 R32, [R30+0x84] ;  /* 0x000084001e207984 */ /* 0x000ea60000000400 */
[----:B------:R-:W-:Y:S01]  /*2110*/  IMAD R41, R24, UR4, RZ ;  /* 0x0000000418297c24 */ /* 0x000fe2000f8e02ff */
[----:B------:R-:W3:Y:S01]  /*2120*/  LDS.U16 R31, [R30+0x108] ;  /* 0x000108001e1f7984 */ /* 0x000ee20000000400 */
[----:B------:R-:W-:-:S02]  /*2130*/  IMAD R25, R25, UR4, RZ ;  /* 0x0000000419197c24 */ /* 0x000fc4000f8e02ff */
[----:B------:R-:W-:Y:S01]  /*2140*/  IMAD.WIDE R52, R46, 0x2, R52 ;  /* 0x000000022e347825 */ /* 0x000fe200078e0234 */
[----:B------:R-:W4:Y:S03]  /*2150*/  LDS.U16 R4, [R30+0x18c] ;  /* 0x00018c001e047984 */ /* 0x000f260000000400 */
[--C-:B------:R-:W-:Y:S01]  /*2160*/  IMAD.WIDE R42, R43, 0x2, R36.reuse ;  /* 0x000000022b2a7825 */ /* 0x100fe200078e0224 */
[----:B------:R-:W-:Y:S03]  /*2170*/  BAR.SYNC.DEFER_BLOCKING 0x0 ;  /* 0x0000000000007b1d */ /* 0x000fe60000010000 */
[----:B------:R-:W-:-:S04]  /*2180*/  IMAD.WIDE R22, R23, 0x2, R36 ;  /* 0x0000000217167825 */ /* 0x000fc800078e0224 */
[----:B------:R-:W-:-:S04]  /*2190*/  IMAD.WIDE R40, R41, 0x2, R36 ;  /* 0x0000000229287825 */ /* 0x000fc800078e0224 */
[----:B------:R-:W-:-:S04]  /*21a0*/  IMAD.WIDE R24, R25, 0x2, R36 ;  /* 0x0000000219187825 */ /* 0x000fc800078e0224 */
[----:B------:R-:W-:-:S04]  /*21b0*/  IMAD.WIDE R42, R46, 0x2, R42 ;  /* 0x000000022e2a7825 */ /* 0x000fc800078e022a */
[----:B------:R-:W-:-:S04]  /*21c0*/  IMAD.WIDE R22, R46, 0x2, R22 ;  /* 0x000000022e167825 */ /* 0x000fc800078e0216 */
[C---:B------:R-:W-:Y:S01]  /*21d0*/  IMAD.WIDE R40, R46.reuse, 0x2, R40 ;  /* 0x000000022e287825 */ /* 0x040fe200078e0228 */
[----:B------:R-:W-:Y:S03]  /*21e0*/  STS.U16 [R29], R8 ;  /* 0x000000081d007388 */ /* 0x000fe60000000400 */
[----:B------:R-:W-:Y:S01]  /*21f0*/  IMAD.WIDE R24, R46, 0x2, R24 ;  /* 0x000000022e187825 */ /* 0x000fe200078e0218 */
[----:B------:R5:W-:Y:S04]  /*2200*/  STS.U16 [R29+0x42], R3 ;  /* 0x000042031d007388 */ /* 0x000be80000000400 */
[----:B------:R-:W-:Y:S04]  /*2210*/  STS.U16 [R29+0x10], R10 ;  /* 0x0000100a1d007388 */ /* 0x000fe80000000400 */
[----:B------:R-:W-:Y:S01]  /*2220*/  STS.U16 [R29+0x52], R5 ;  /* 0x000052051d007388 */ /* 0x000fe20000000400 */
[----:B------:R-:W-:Y:S01]  /*2230*/  BAR.SYNC.DEFER_BLOCKING 0x0 ;  /* 0x0000000000007b1d */ /* 0x000fe20000010000 */
[----:B-----5:R-:W-:-:S05]  /*2240*/  PRMT R3, R16, 0x7632, R3 ;  /* 0x0000763210037816 */ /* 0x020fca0000000003 */
[----:B------:R-:W5:Y:S04]  /*2250*/  LDS.U16 R35, [R30] ;  /* 0x000000001e237984 */ /* 0x000f680000000400 */
[----:B------:R-:W1:Y:S04]  /*2260*/  LDS.U16 R34, [R30+0x84] ;  /* 0x000084001e227984 */ /* 0x000e680000000400 */
[----:B------:R-:W1:Y:S04]  /*2270*/  LDS.U16 R8, [R30+0x108] ;  /* 0x000108001e087984 */ /* 0x000e680000000400 */
[----:B------:R-:W1:Y:S01]  /*2280*/  LDS.U16 R6, [R30+0x18c] ;  /* 0x00018c001e067984 */ /* 0x000e620000000400 */
[----:B------:R-:W-:Y:S06]  /*2290*/  BAR.SYNC.DEFER_BLOCKING 0x0 ;  /* 0x0000000000007b1d */ /* 0x000fec0000010000 */
[----:B------:R2:W-:Y:S04]  /*22a0*/  STS.U16 [R29], R12 ;  /* 0x0000000c1d007388 */ /* 0x0005e80000000400 */
[----:B------:R3:W-:Y:S04]  /*22b0*/  STS.U16 [R29+0x42], R0 ;  /* 0x000042001d007388 */ /* 0x0007e80000000400 */
[----:B------:R1:W-:Y:S04]  /*22c0*/  STS.U16 [R29+0x10], R14 ;  /* 0x0000100e1d007388 */ /* 0x0003e80000000400 */
[----:B------:R-:W-:Y:S01]  /*22d0*/  STS.U16 [R29+0x52], R2 ;  /* 0x000052021d007388 */ /* 0x000fe20000000400 */
[----:B------:R-:W-:Y:S01]  /*22e0*/  BAR.SYNC.DEFER_BLOCKING 0x0 ;  /* 0x0000000000007b1d */ /* 0x000fe20000010000 */
[----:B--2---:R-:W-:Y:S01]  /*22f0*/  IMAD.WIDE R12, R13, 0x2, R36 ;  /* 0x000000020d0c7825 */ /* 0x004fe200078e0224 */
[----:B---3--:R-:W-:-:S03]  /*2300*/  PRMT R0, R18, 0x7632, R0 ;  /* 0x0000763212007816 */ /* 0x008fc60000000000 */
[----:B------:R-:W-:-:S04]  /*2310*/  IMAD.WIDE R12, R46, 0x2, R12 ;  /* 0x000000022e0c7825 */ /* 0x000fc800078e020c */
[----:B-1----:R-:W-:Y:S01]  /*2320*/  IMAD.WIDE R14, R15, 0x2, R36 ;  /* 0x000000020f0e7825 */ /* 0x002fe200078e0224 */
[----:B------:R-:W1:Y:S03]  /*2330*/  LDS.U16 R39, [R30] ;  /* 0x000000001e277984 */ /* 0x000e660000000400 */
[----:B------:R-:W-:Y:S01]  /*2340*/  IMAD.WIDE R14, R46, 0x2, R14 ;  /* 0x000000022e0e7825 */ /* 0x000fe200078e020e */
[----:B------:R-:W2:Y:S04]  /*2350*/  LDS.U16 R38, [R30+0x84] ;  /* 0x000084001e267984 */ /* 0x000ea80000000400 */
[----:B------:R-:W3:Y:S04]  /*2360*/  LDS.U16 R10, [R30+0x108] ;  /* 0x000108001e0a7984 */ /* 0x000ee80000000400 */
[----:B------:R-:W1:Y:S01]  /*2370*/  LDS.U16 R5, [R30+0x18c] ;  /* 0x00018c001e057984 */ /* 0x000e620000000400 */
[----:B------:R-:W-:Y:S06]  /*2380*/  BAR.SYNC.DEFER_BLOCKING 0x0 ;  /* 0x0000000000007b1d */ /* 0x000fec0000010000 */
[----:B------:R4:W-:Y:S04]  /*2390*/  STS.U16 [R29], R16 ;  /* 0x000000101d007388 */ /* 0x0009e80000000400 */
[----:B------:R2:W-:Y:S04]  /*23a0*/  STS.U16 [R29+0x42], R3 ;  /* 0x000042031d007388 */ /* 0x0005e80000000400 */
[----:B------:R3:W-:Y:S04]  /*23b0*/  STS.U16 [R29+0x10], R18 ;  /* 0x000010121d007388 */ /* 0x0007e80000000400 */
[----:B------:R1:W-:Y:S01]  /*23c0*/  STS.U16 [R29+0x52], R0 ;  /* 0x000052001d007388 */ /* 0x0003e20000000400 */
[----:B------:R-:W-:Y:S01]  /*23d0*/  BAR.SYNC.DEFER_BLOCKING 0x0 ;  /* 0x0000000000007b1d */ /* 0x000fe20000010000 */
[----:B----4-:R-:W-:-:S04]  /*23e0*/  IMAD.WIDE R16, R17, 0x2, R36 ;  /* 0x0000000211107825 */ /* 0x010fc800078e0224 */
[----:B--2---:R-:W-:Y:S02]  /*23f0*/  IMAD R3, R20, UR4, RZ ;  /* 0x0000000414037c24 */ /* 0x004fe4000f8e02ff */
[----:B------:R-:W-:-:S04]  /*2400*/  IMAD.WIDE R20, R21, 0x2, R36 ;  /* 0x0000000215147825 */ /* 0x000fc800078e0224 */
[----:B---3--:R-:W-:-:S04]  /*2410*/  IMAD.WIDE R18, R19, 0x2, R36 ;  /* 0x0000000213127825 */ /* 0x008fc800078e0224 */
[----:B-1----:R-:W-:Y:S01]  /*2420*/  IMAD R29, R50, UR4, RZ ;  /* 0x00000004321d7c24 */ /* 0x002fe2000f8e02ff */
[----:B------:R-:W1:Y:S01]  /*2430*/  LDS.U16 R7, [R30] ;  /* 0x000000001e077984 */ /* 0x000e620000000400 */
[----:B------:R-:W-:-:S03]  /*2440*/  IMAD.WIDE R50, R9, 0x2, R36 ;  /* 0x0000000209327825 */ /* 0x000fc600078e0224 */
[----:B------:R-:W2:Y:S01]  /*2450*/  LDS.U16 R2, [R30+0x84] ;  /* 0x000084001e027984 */ /* 0x000ea20000000400 */
[----:B------:R-:W-:-:S03]  /*2460*/  IMAD.WIDE R28, R29, 0x2, R36 ;  /* 0x000000021d1c7825 */ /* 0x000fc600078e0224 */
[----:B------:R-:W3:Y:S01]  /*2470*/  LDS.U16 R0, [R30+0x108] ;  /* 0x000108001e007984 */ /* 0x000ee20000000400 */
[----:B------:R-:W-:-:S03]  /*2480*/  IMAD.WIDE R54, R3, 0x2, R36 ;  /* 0x0000000203367825 */ /* 0x000fc600078e0224 */
[----:B------:R-:W4:Y:S01]  /*2490*/  LDS.U16 R9, [R30+0x18c] ;  /* 0x00018c001e097984 */ /* 0x000f220000000400 */
[----:B------:R-:W-:-:S03]  /*24a0*/  IMAD.WIDE R28, R46, 0x2, R28 ;  /* 0x000000022e1c7825 */ /* 0x000fc600078e021c */
[----:B------:R-:W-:Y:S01]  /*24b0*/  STG.E.U16 desc[UR12][R26.64], R33 ;  /* 0x000000211a007986 */ /* 0x000fe2000c10150c */
[----:B------:R-:W-:-:S03]  /*24c0*/  IMAD.WIDE R50, R46, 0x2, R50 ;  /* 0x000000022e327825 */ /* 0x000fc600078e0232 */
[----:B------:R-:W-:Y:S01]  /*24d0*/  STG.E.U16 desc[UR12][R28.64], R32 ;  /* 0x000000201c007986 */ /* 0x000fe2000c10150c */
[----:B------:R-:W-:-:S03]  /*24e0*/  IMAD.WIDE R16, R46, 0x2, R16 ;  /* 0x000000022e107825 */ /* 0x000fc600078e0210 */
[----:B------:R-:W-:Y:S01]  /*24f0*/  STG.E.U16 desc[UR12][R48.64], R31 ;  /* 0x0000001f30007986 */ /* 0x000fe2000c10150c */
[----:B------:R-:W-:-:S03]  /*2500*/  IMAD.WIDE R18, R46, 0x2, R18 ;  /* 0x000000022e127825 */ /* 0x000fc600078e0212 */
[----:B------:R-:W-:Y:S01]  /*2510*/  STG.E.U16 desc[UR12][R50.64], R4 ;  /* 0x0000000432007986 */ /* 0x000fe2000c10150c */
[----:B------:R-:W-:-:S03]  /*2520*/  IMAD.WIDE R36, R45, 0x2, R36 ;  /* 0x000000022d247825 */ /* 0x000fc600078e0224 */
[----:B-----5:R-:W-:Y:S01]  /*2530*/  STG.E.U16 desc[UR12][R52.64], R35 ;  /* 0x0000002334007986 */ /* 0x020fe2000c10150c */
[----:B------:R-:W-:-:S03]  /*2540*/  IMAD.WIDE R54, R46, 0x2, R54 ;  /* 0x000000022e367825 */ /* 0x000fc600078e0236 */
[----:B------:R-:W-:Y:S01]  /*2550*/  STG.E.U16 desc[UR12][R12.64], R34 ;  /* 0x000000220c007986 */ /* 0x000fe2000c10150c */
[----:B------:R-:W-:-:S03]  /*2560*/  IMAD.WIDE R20, R46, 0x2, R20 ;  /* 0x000000022e147825 */ /* 0x000fc600078e0214 */
[----:B------:R-:W-:Y:S01]  /*2570*/  STG.E.U16 desc[UR12][R14.64], R8 ;  /* 0x000000080e007986 */ /* 0x000fe2000c10150c */
[----:B------:R-:W-:-:S03]  /*2580*/  IMAD.WIDE R36, R46, 0x2, R36 ;  /* 0x000000022e247825 */ /* 0x000fc600078e0224 */
[----:B------:R-:W-:Y:S04]  /*2590*/  STG.E.U16 desc[UR12][R16.64], R6 ;  /* 0x0000000610007986 */ /* 0x000fe8000c10150c */
[----:B------:R-:W-:Y:S04]  /*25a0*/  STG.E.U16 desc[UR12][R18.64], R39 ;  /* 0x0000002712007986 */ /* 0x000fe8000c10150c */
[----:B------:R-:W-:Y:S04]  /*25b0*/  STG.E.U16 desc[UR12][R54.64], R38 ;  /* 0x0000002636007986 */ /* 0x000fe8000c10150c */
[----:B------:R-:W-:Y:S04]  /*25c0*/  STG.E.U16 desc[UR12][R20.64], R10 ;  /* 0x0000000a14007986 */ /* 0x000fe8000c10150c */
[----:B------:R-:W-:Y:S04]  /*25d0*/  STG.E.U16 desc[UR12][R42.64], R5 ;  /* 0x000000052a007986 */ /* 0x000fe8000c10150c */
[----:B-1----:R-:W-:Y:S04]  /*25e0*/  STG.E.U16 desc[UR12][R22.64], R7 ;  /* 0x0000000716007986 */ /* 0x002fe8000c10150c */
[----:B--2---:R-:W-:Y:S04]  /*25f0*/  STG.E.U16 desc[UR12][R40.64], R2 ;  /* 0x0000000228007986 */ /* 0x004fe8000c10150c */
[----:B---3--:R-:W-:Y:S04]  /*2600*/  STG.E.U16 desc[UR12][R24.64], R0 ;  /* 0x0000000018007986 */ /* 0x008fe8000c10150c */
[----:B----4-:R-:W-:Y:S01]  /*2610*/  STG.E.U16 desc[UR12][R36.64], R9 ;  /* 0x0000000924007986 */ /* 0x010fe2000c10150c */
[----:B------:R-:W-:Y:S05]  /*2620*/  EXIT ;  /* 0x000000000000794d */ /* 0x000fea0003800000 */
.L_x_2:
[----:B------:R-:W-:-:S00]  /*2630*/  BRA `(.L_x_2) ;  /* 0xfffffffc00fc7947 */ /* 0x000fc0000383ffff */
[----:B------:R-:W-:-:S00]  /*2640*/  NOP ;  /* 0x0000000000007918 */ /* 0x000fc00000000000 */
        /* <DEDUP_REMOVED lines=11> */
.L_x_3:


//--------------------- .nv.shared._matmul_partition_k --------------------------
	.section	.nv.shared._matmul_partition_k,"aw",@nobits
	.sectionflags	@""
	.align	16
	.zero		1024


//--------------------- .nv.constant0._matmul_partition_k --------------------------
	.section	.nv.constant0._matmul_partition_k,"a",@progbits
	.sectionflags	@""
	.align	4
.nv.constant0._matmul_partition_k:
	.zero		600
